//
// Generated by NVIDIA NVVM Compiler
//
// Compiler Build ID: CL-36424714
// Cuda compilation tools, release 13.0, V13.0.88
// Based on NVVM 20.0.0
//

.version 9.0
.target sm_100
.address_size 64

	// .globl	_Z13processBlocksP11BlockOfGridiPf
.extern .func  (.param .b32 func_retval0) vprintf
(
	.param .b64 vprintf_param_0,
	.param .b64 vprintf_param_1
)
;
// _ZZN3cub18CUB_300001_SM_10006detail6reduce28DeviceReduceSingleTileKernelINS2_10policy_hubIfjN4cuda3__47maximumIvEEE10Policy1000EPfSB_jS8_ffNS5_3std3__410__identityEEEvT0_T1_T2_T3_T4_T6_E12temp_storage has been demoted
// _ZZN3cub18CUB_300001_SM_10006detail6reduce18DeviceReduceKernelINS2_10policy_hubIfjN4cuda3__47maximumIvEEE10Policy1000EPfjS8_fNS5_3std3__410__identityEEEvT0_PT3_T1_NS0_13GridEvenShareISI_EET2_T4_E12temp_storage has been demoted
// _ZZN3cub18CUB_300001_SM_10006detail6reduce28DeviceReduceSingleTileKernelINS2_10policy_hubIfjN4cuda3__47maximumIvEEE10Policy1000EPfSB_iS8_ffNS5_3std3__410__identityEEEvT0_T1_T2_T3_T4_T6_E12temp_storage has been demoted
.global .align 1 .b8 _ZN34_INTERNAL_f49564fa_4_k_cu_1b1cd9604cuda3std3__45__cpo5beginE[1];
.global .align 1 .b8 _ZN34_INTERNAL_f49564fa_4_k_cu_1b1cd9604cuda3std3__45__cpo3endE[1];
.global .align 1 .b8 _ZN34_INTERNAL_f49564fa_4_k_cu_1b1cd9604cuda3std3__45__cpo6cbeginE[1];
.global .align 1 .b8 _ZN34_INTERNAL_f49564fa_4_k_cu_1b1cd9604cuda3std3__45__cpo4cendE[1];
.global .align 1 .b8 _ZN34_INTERNAL_f49564fa_4_k_cu_1b1cd9604cuda3std3__45__cpo6rbeginE[1];
.global .align 1 .b8 _ZN34_INTERNAL_f49564fa_4_k_cu_1b1cd9604cuda3std3__45__cpo4rendE[1];
.global .align 1 .b8 _ZN34_INTERNAL_f49564fa_4_k_cu_1b1cd9604cuda3std3__45__cpo7crbeginE[1];
.global .align 1 .b8 _ZN34_INTERNAL_f49564fa_4_k_cu_1b1cd9604cuda3std3__45__cpo5crendE[1];
.global .align 1 .b8 _ZN34_INTERNAL_f49564fa_4_k_cu_1b1cd9604cuda3std3__436_GLOBAL__N__f49564fa_4_k_cu_1b1cd9606ignoreE[1];
.global .align 1 .b8 _ZN34_INTERNAL_f49564fa_4_k_cu_1b1cd9604cuda3std3__419piecewise_constructE[1];
.global .align 1 .b8 _ZN34_INTERNAL_f49564fa_4_k_cu_1b1cd9604cuda3std3__48in_placeE[1];
.global .align 1 .b8 _ZN34_INTERNAL_f49564fa_4_k_cu_1b1cd9604cuda3std3__420unreachable_sentinelE[1];
.global .align 1 .b8 _ZN34_INTERNAL_f49564fa_4_k_cu_1b1cd9604cuda3std3__47nulloptE[1];
.global .align 1 .b8 _ZN34_INTERNAL_f49564fa_4_k_cu_1b1cd9604cuda3std3__48unexpectE[1];
.global .align 1 .b8 _ZN34_INTERNAL_f49564fa_4_k_cu_1b1cd9604cuda3std6ranges3__45__cpo4swapE[1];
.global .align 1 .b8 _ZN34_INTERNAL_f49564fa_4_k_cu_1b1cd9604cuda3std6ranges3__45__cpo9iter_moveE[1];
.global .align 1 .b8 _ZN34_INTERNAL_f49564fa_4_k_cu_1b1cd9604cuda3std6ranges3__45__cpo5beginE[1];
.global .align 1 .b8 _ZN34_INTERNAL_f49564fa_4_k_cu_1b1cd9604cuda3std6ranges3__45__cpo3endE[1];
.global .align 1 .b8 _ZN34_INTERNAL_f49564fa_4_k_cu_1b1cd9604cuda3std6ranges3__45__cpo6cbeginE[1];
.global .align 1 .b8 _ZN34_INTERNAL_f49564fa_4_k_cu_1b1cd9604cuda3std6ranges3__45__cpo4cendE[1];
.global .align 1 .b8 _ZN34_INTERNAL_f49564fa_4_k_cu_1b1cd9604cuda3std6ranges3__45__cpo7advanceE[1];
.global .align 1 .b8 _ZN34_INTERNAL_f49564fa_4_k_cu_1b1cd9604cuda3std6ranges3__45__cpo9iter_swapE[1];
.global .align 1 .b8 _ZN34_INTERNAL_f49564fa_4_k_cu_1b1cd9604cuda3std6ranges3__45__cpo4nextE[1];
.global .align 1 .b8 _ZN34_INTERNAL_f49564fa_4_k_cu_1b1cd9604cuda3std6ranges3__45__cpo4prevE[1];
.global .align 1 .b8 _ZN34_INTERNAL_f49564fa_4_k_cu_1b1cd9604cuda3std6ranges3__45__cpo4dataE[1];
.global .align 1 .b8 _ZN34_INTERNAL_f49564fa_4_k_cu_1b1cd9604cuda3std6ranges3__45__cpo5cdataE[1];
.global .align 1 .b8 _ZN34_INTERNAL_f49564fa_4_k_cu_1b1cd9604cuda3std6ranges3__45__cpo4sizeE[1];
.global .align 1 .b8 _ZN34_INTERNAL_f49564fa_4_k_cu_1b1cd9604cuda3std6ranges3__45__cpo5ssizeE[1];
.global .align 1 .b8 _ZN34_INTERNAL_f49564fa_4_k_cu_1b1cd9604cuda3std6ranges3__45__cpo8distanceE[1];
.global .align 1 .b8 _ZN34_INTERNAL_f49564fa_4_k_cu_1b1cd9606thrust24THRUST_300001_SM_1000_NS6system6detail10sequential3seqE[1];
.global .align 1 .b8 _ZN34_INTERNAL_f49564fa_4_k_cu_1b1cd9606thrust24THRUST_300001_SM_1000_NS12placeholders2_1E[1];
.global .align 1 .b8 _ZN34_INTERNAL_f49564fa_4_k_cu_1b1cd9606thrust24THRUST_300001_SM_1000_NS12placeholders2_2E[1];
.global .align 1 .b8 _ZN34_INTERNAL_f49564fa_4_k_cu_1b1cd9606thrust24THRUST_300001_SM_1000_NS12placeholders2_3E[1];
.global .align 1 .b8 _ZN34_INTERNAL_f49564fa_4_k_cu_1b1cd9606thrust24THRUST_300001_SM_1000_NS12placeholders2_4E[1];
.global .align 1 .b8 _ZN34_INTERNAL_f49564fa_4_k_cu_1b1cd9606thrust24THRUST_300001_SM_1000_NS12placeholders2_5E[1];
.global .align 1 .b8 _ZN34_INTERNAL_f49564fa_4_k_cu_1b1cd9606thrust24THRUST_300001_SM_1000_NS12placeholders2_6E[1];
.global .align 1 .b8 _ZN34_INTERNAL_f49564fa_4_k_cu_1b1cd9606thrust24THRUST_300001_SM_1000_NS12placeholders2_7E[1];
.global .align 1 .b8 _ZN34_INTERNAL_f49564fa_4_k_cu_1b1cd9606thrust24THRUST_300001_SM_1000_NS12placeholders2_8E[1];
.global .align 1 .b8 _ZN34_INTERNAL_f49564fa_4_k_cu_1b1cd9606thrust24THRUST_300001_SM_1000_NS12placeholders2_9E[1];
.global .align 1 .b8 _ZN34_INTERNAL_f49564fa_4_k_cu_1b1cd9606thrust24THRUST_300001_SM_1000_NS12placeholders3_10E[1];
.global .align 1 .b8 $str[5] = {37, 102, 32, 10};

.visible .entry _Z13processBlocksP11BlockOfGridiPf(
	.param .u64 .ptr .align 1 _Z13processBlocksP11BlockOfGridiPf_param_0,
	.param .u32 _Z13processBlocksP11BlockOfGridiPf_param_1,
	.param .u64 .ptr .align 1 _Z13processBlocksP11BlockOfGridiPf_param_2
)
{
	.local .align 8 .b8 	__local_depot0[8];
	.reg .b64 	%SP;
	.reg .b64 	%SPL;
	.reg .pred 	%p<2>;
	.reg .b32 	%r<23>;
	.reg .b32 	%f<11>;
	.reg .b64 	%rd<7>;
	.reg .b64 	%fd<11>;

	mov.u64 	%SPL, __local_depot0;
	cvta.local.u64 	%SP, %SPL;
	ld.param.u32 	%r1, [_Z13processBlocksP11BlockOfGridiPf_param_1];
	ld.param.u64 	%rd1, [_Z13processBlocksP11BlockOfGridiPf_param_2];
	mov.u32 	%r2, %tid.x;
	setp.ge.s32 	%p1, %r2, %r1;
	@%p1 bra 	$L__BB0_2;
	add.u64 	%rd2, %SP, 0;
	add.u64 	%rd3, %SPL, 0;
	cvta.to.global.u64 	%rd4, %rd1;
	ld.global.f32 	%f1, [%rd4];
	cvt.f64.f32 	%fd1, %f1;
	st.local.f64 	[%rd3], %fd1;
	mov.u64 	%rd5, $str;
	cvta.global.u64 	%rd6, %rd5;
	{ // callseq 0, 0
	.param .b64 param0;
	st.param.b64 	[param0], %rd6;
	.param .b64 param1;
	st.param.b64 	[param1], %rd2;
	.param .b32 retval0;
	call.uni (retval0), 
	vprintf, 
	(
	param0, 
	param1
	);
	ld.param.b32 	%r3, [retval0];
	} // callseq 0
	ld.global.f32 	%f2, [%rd4+4];
	cvt.f64.f32 	%fd2, %f2;
	st.local.f64 	[%rd3], %fd2;
	{ // callseq 1, 0
	.param .b64 param0;
	st.param.b64 	[param0], %rd6;
	.param .b64 param1;
	st.param.b64 	[param1], %rd2;
	.param .b32 retval0;
	call.uni (retval0), 
	vprintf, 
	(
	param0, 
	param1
	);
	ld.param.b32 	%r5, [retval0];
	} // callseq 1
	ld.global.f32 	%f3, [%rd4+8];
	cvt.f64.f32 	%fd3, %f3;
	st.local.f64 	[%rd3], %fd3;
	{ // callseq 2, 0
	.param .b64 param0;
	st.param.b64 	[param0], %rd6;
	.param .b64 param1;
	st.param.b64 	[param1], %rd2;
	.param .b32 retval0;
	call.uni (retval0), 
	vprintf, 
	(
	param0, 
	param1
	);
	ld.param.b32 	%r7, [retval0];
	} // callseq 2
	ld.global.f32 	%f4, [%rd4+12];
	cvt.f64.f32 	%fd4, %f4;
	st.local.f64 	[%rd3], %fd4;
	{ // callseq 3, 0
	.param .b64 param0;
	st.param.b64 	[param0], %rd6;
	.param .b64 param1;
	st.param.b64 	[param1], %rd2;
	.param .b32 retval0;
	call.uni (retval0), 
	vprintf, 
	(
	param0, 
	param1
	);
	ld.param.b32 	%r9, [retval0];
	} // callseq 3
	ld.global.f32 	%f5, [%rd4+16];
	cvt.f64.f32 	%fd5, %f5;
	st.local.f64 	[%rd3], %fd5;
	{ // callseq 4, 0
	.param .b64 param0;
	st.param.b64 	[param0], %rd6;
	.param .b64 param1;
	st.param.b64 	[param1], %rd2;
	.param .b32 retval0;
	call.uni (retval0), 
	vprintf, 
	(
	param0, 
	param1
	);
	ld.param.b32 	%r11, [retval0];
	} // callseq 4
	ld.global.f32 	%f6, [%rd4+20];
	cvt.f64.f32 	%fd6, %f6;
	st.local.f64 	[%rd3], %fd6;
	{ // callseq 5, 0
	.param .b64 param0;
	st.param.b64 	[param0], %rd6;
	.param .b64 param1;
	st.param.b64 	[param1], %rd2;
	.param .b32 retval0;
	call.uni (retval0), 
	vprintf, 
	(
	param0, 
	param1
	);
	ld.param.b32 	%r13, [retval0];
	} // callseq 5
	ld.global.f32 	%f7, [%rd4+24];
	cvt.f64.f32 	%fd7, %f7;
	st.local.f64 	[%rd3], %fd7;
	{ // callseq 6, 0
	.param .b64 param0;
	st.param.b64 	[param0], %rd6;
	.param .b64 param1;
	st.param.b64 	[param1], %rd2;
	.param .b32 retval0;
	call.uni (retval0), 
	vprintf, 
	(
	param0, 
	param1
	);
	ld.param.b32 	%r15, [retval0];
	} // callseq 6
	ld.global.f32 	%f8, [%rd4+28];
	cvt.f64.f32 	%fd8, %f8;
	st.local.f64 	[%rd3], %fd8;
	{ // callseq 7, 0
	.param .b64 param0;
	st.param.b64 	[param0], %rd6;
	.param .b64 param1;
	st.param.b64 	[param1], %rd2;
	.param .b32 retval0;
	call.uni (retval0), 
	vprintf, 
	(
	param0, 
	param1
	);
	ld.param.b32 	%r17, [retval0];
	} // callseq 7
	ld.global.f32 	%f9, [%rd4+32];
	cvt.f64.f32 	%fd9, %f9;
	st.local.f64 	[%rd3], %fd9;
	{ // callseq 8, 0
	.param .b64 param0;
	st.param.b64 	[param0], %rd6;
	.param .b64 param1;
	st.param.b64 	[param1], %rd2;
	.param .b32 retval0;
	call.uni (retval0), 
	vprintf, 
	(
	param0, 
	param1
	);
	ld.param.b32 	%r19, [retval0];
	} // callseq 8
	ld.global.f32 	%f10, [%rd4+36];
	cvt.f64.f32 	%fd10, %f10;
	st.local.f64 	[%rd3], %fd10;
	{ // callseq 9, 0
	.param .b64 param0;
	st.param.b64 	[param0], %rd6;
	.param .b64 param1;
	st.param.b64 	[param1], %rd2;
	.param .b32 retval0;
	call.uni (retval0), 
	vprintf, 
	(
	param0, 
	param1
	);
	ld.param.b32 	%r21, [retval0];
	} // callseq 9
$L__BB0_2:
	ret;

}
	// .globl	_ZN3cub18CUB_300001_SM_10006detail11EmptyKernelIvEEvv
.visible .entry _ZN3cub18CUB_300001_SM_10006detail11EmptyKernelIvEEvv()
{


	ret;

}
	// .globl	_ZN3cub18CUB_300001_SM_10006detail6reduce28DeviceReduceSingleTileKernelINS2_10policy_hubIfjN4cuda3__47maximumIvEEE10Policy1000EPfSB_jS8_ffNS5_3std3__410__identityEEEvT0_T1_T2_T3_T4_T6_
.visible .entry _ZN3cub18CUB_300001_SM_10006detail6reduce28DeviceReduceSingleTileKernelINS2_10policy_hubIfjN4cuda3__47maximumIvEEE10Policy1000EPfSB_jS8_ffNS5_3std3__410__identityEEEvT0_T1_T2_T3_T4_T6_(
	.param .u64 .ptr .align 1 _ZN3cub18CUB_300001_SM_10006detail6reduce28DeviceReduceSingleTileKernelINS2_10policy_hubIfjN4cuda3__47maximumIvEEE10Policy1000EPfSB_jS8_ffNS5_3std3__410__identityEEEvT0_T1_T2_T3_T4_T6__param_0,
	.param .u64 .ptr .align 1 _ZN3cub18CUB_300001_SM_10006detail6reduce28DeviceReduceSingleTileKernelINS2_10policy_hubIfjN4cuda3__47maximumIvEEE10Policy1000EPfSB_jS8_ffNS5_3std3__410__identityEEEvT0_T1_T2_T3_T4_T6__param_1,
	.param .u32 _ZN3cub18CUB_300001_SM_10006detail6reduce28DeviceReduceSingleTileKernelINS2_10policy_hubIfjN4cuda3__47maximumIvEEE10Policy1000EPfSB_jS8_ffNS5_3std3__410__identityEEEvT0_T1_T2_T3_T4_T6__param_2,
	.param .align 1 .b8 _ZN3cub18CUB_300001_SM_10006detail6reduce28DeviceReduceSingleTileKernelINS2_10policy_hubIfjN4cuda3__47maximumIvEEE10Policy1000EPfSB_jS8_ffNS5_3std3__410__identityEEEvT0_T1_T2_T3_T4_T6__param_3[1],
	.param .f32 _ZN3cub18CUB_300001_SM_10006detail6reduce28DeviceReduceSingleTileKernelINS2_10policy_hubIfjN4cuda3__47maximumIvEEE10Policy1000EPfSB_jS8_ffNS5_3std3__410__identityEEEvT0_T1_T2_T3_T4_T6__param_4,
	.param .align 1 .b8 _ZN3cub18CUB_300001_SM_10006detail6reduce28DeviceReduceSingleTileKernelINS2_10policy_hubIfjN4cuda3__47maximumIvEEE10Policy1000EPfSB_jS8_ffNS5_3std3__410__identityEEEvT0_T1_T2_T3_T4_T6__param_5[1]
)
.maxntid 256
.minnctapersm 1
{
	.reg .pred 	%p<252>;
	.reg .b32 	%r<419>;
	.reg .b32 	%f<445>;
	.reg .b64 	%rd<122>;
	// demoted variable
	.shared .align 4 .b8 _ZZN3cub18CUB_300001_SM_10006detail6reduce28DeviceReduceSingleTileKernelINS2_10policy_hubIfjN4cuda3__47maximumIvEEE10Policy1000EPfSB_jS8_ffNS5_3std3__410__identityEEEvT0_T1_T2_T3_T4_T6_E12temp_storage[44];
	ld.param.u64 	%rd15, [_ZN3cub18CUB_300001_SM_10006detail6reduce28DeviceReduceSingleTileKernelINS2_10policy_hubIfjN4cuda3__47maximumIvEEE10Policy1000EPfSB_jS8_ffNS5_3std3__410__identityEEEvT0_T1_T2_T3_T4_T6__param_0];
	ld.param.u64 	%rd16, [_ZN3cub18CUB_300001_SM_10006detail6reduce28DeviceReduceSingleTileKernelINS2_10policy_hubIfjN4cuda3__47maximumIvEEE10Policy1000EPfSB_jS8_ffNS5_3std3__410__identityEEEvT0_T1_T2_T3_T4_T6__param_1];
	ld.param.u32 	%r70, [_ZN3cub18CUB_300001_SM_10006detail6reduce28DeviceReduceSingleTileKernelINS2_10policy_hubIfjN4cuda3__47maximumIvEEE10Policy1000EPfSB_jS8_ffNS5_3std3__410__identityEEEvT0_T1_T2_T3_T4_T6__param_2];
	ld.param.f32 	%f58, [_ZN3cub18CUB_300001_SM_10006detail6reduce28DeviceReduceSingleTileKernelINS2_10policy_hubIfjN4cuda3__47maximumIvEEE10Policy1000EPfSB_jS8_ffNS5_3std3__410__identityEEEvT0_T1_T2_T3_T4_T6__param_4];
	cvta.to.global.u64 	%rd1, %rd16;
	setp.ne.s32 	%p1, %r70, 0;
	@%p1 bra 	$L__BB2_3;
	mov.u32 	%r392, %tid.x;
	setp.ne.s32 	%p251, %r392, 0;
	@%p251 bra 	$L__BB2_76;
	st.global.f32 	[%rd1], %f58;
	bra.uni 	$L__BB2_76;
$L__BB2_3:
	and.b64  	%rd17, %rd15, 15;
	setp.ne.s64 	%p2, %rd17, 0;
	@%p2 bra 	$L__BB2_39;
	setp.gt.u32 	%p126, %r70, 4095;
	@%p126 bra 	$L__BB2_23;
	mov.u32 	%r1, %tid.x;
	setp.ge.u32 	%p191, %r1, %r70;
	mov.f32 	%f423, 0f00000000;
	mov.u32 	%r396, %r1;
	@%p191 bra 	$L__BB2_7;
	mul.wide.u32 	%rd110, %r1, 4;
	add.s64 	%rd109, %rd15, %rd110;
	// begin inline asm
	ld.global.nc.u32 %r312, [%rd109];
	// end inline asm
	mov.b32 	%f423, %r312;
	add.s32 	%r396, %r1, 256;
$L__BB2_7:
	setp.ge.u32 	%p192, %r396, %r70;
	@%p192 bra 	$L__BB2_14;
	not.b32 	%r313, %r396;
	add.s32 	%r4, %r70, %r313;
	and.b32  	%r314, %r4, 768;
	setp.eq.s32 	%p193, %r314, 768;
	@%p193 bra 	$L__BB2_11;
	mul.wide.u32 	%rd111, %r396, 4;
	add.s64 	%rd118, %rd15, %rd111;
	shr.u32 	%r315, %r4, 8;
	add.s32 	%r316, %r315, 1;
	and.b32  	%r317, %r316, 3;
	neg.s32 	%r394, %r317;
$L__BB2_10:
	.pragma "nounroll";
	// begin inline asm
	ld.global.nc.u32 %r318, [%rd118];
	// end inline asm
	mov.b32 	%f336, %r318;
	setp.lt.f32 	%p194, %f423, %f336;
	selp.f32 	%f423, %f336, %f423, %p194;
	add.s32 	%r396, %r396, 256;
	add.s64 	%rd118, %rd118, 1024;
	add.s32 	%r394, %r394, 1;
	setp.ne.s32 	%p195, %r394, 0;
	@%p195 bra 	$L__BB2_10;
$L__BB2_11:
	setp.lt.u32 	%p196, %r4, 768;
	@%p196 bra 	$L__BB2_14;
	mul.wide.u32 	%rd113, %r396, 4;
	add.s64 	%rd119, %rd15, %rd113;
$L__BB2_13:
	// begin inline asm
	ld.global.nc.u32 %r319, [%rd119];
	// end inline asm
	mov.b32 	%f337, %r319;
	setp.lt.f32 	%p197, %f423, %f337;
	selp.f32 	%f338, %f337, %f423, %p197;
	add.s64 	%rd115, %rd119, 1024;
	// begin inline asm
	ld.global.nc.u32 %r320, [%rd115];
	// end inline asm
	mov.b32 	%f339, %r320;
	setp.lt.f32 	%p198, %f338, %f339;
	selp.f32 	%f340, %f339, %f338, %p198;
	add.s64 	%rd116, %rd119, 2048;
	// begin inline asm
	ld.global.nc.u32 %r321, [%rd116];
	// end inline asm
	mov.b32 	%f341, %r321;
	setp.lt.f32 	%p199, %f340, %f341;
	selp.f32 	%f342, %f341, %f340, %p199;
	add.s64 	%rd117, %rd119, 3072;
	// begin inline asm
	ld.global.nc.u32 %r322, [%rd117];
	// end inline asm
	mov.b32 	%f343, %r322;
	setp.lt.f32 	%p200, %f342, %f343;
	selp.f32 	%f423, %f343, %f342, %p200;
	add.s32 	%r396, %r396, 1024;
	add.s64 	%rd119, %rd119, 4096;
	setp.lt.s32 	%p201, %r396, %r70;
	@%p201 bra 	$L__BB2_13;
$L__BB2_14:
	setp.lt.u32 	%p202, %r70, 256;
	@%p202 bra 	$L__BB2_19;
	// begin inline asm
	mov.u32 %r361, %laneid;
	// end inline asm
	mov.b32 	%r363, %f423;
	mov.b32 	%r364, 1;
	mov.b32 	%r385, 31;
	mov.b32 	%r386, -1;
	// begin inline asm
	shfl.sync.down.b32 %r362, %r363, %r364, %r385, %r386;
	// end inline asm
	mov.b32 	%f391, %r362;
	setp.gt.s32 	%p230, %r361, 30;
	setp.lt.f32 	%p231, %f423, %f391;
	selp.f32 	%f392, %f391, %f423, %p231;
	selp.f32 	%f393, %f423, %f392, %p230;
	mov.b32 	%r368, %f393;
	mov.b32 	%r369, 2;
	// begin inline asm
	shfl.sync.down.b32 %r367, %r368, %r369, %r385, %r386;
	// end inline asm
	mov.b32 	%f394, %r367;
	setp.gt.s32 	%p232, %r361, 29;
	setp.lt.f32 	%p233, %f393, %f394;
	selp.f32 	%f395, %f394, %f393, %p233;
	selp.f32 	%f396, %f393, %f395, %p232;
	mov.b32 	%r373, %f396;
	mov.b32 	%r374, 4;
	// begin inline asm
	shfl.sync.down.b32 %r372, %r373, %r374, %r385, %r386;
	// end inline asm
	mov.b32 	%f397, %r372;
	setp.gt.s32 	%p234, %r361, 27;
	setp.lt.f32 	%p235, %f396, %f397;
	selp.f32 	%f398, %f397, %f396, %p235;
	selp.f32 	%f399, %f396, %f398, %p234;
	mov.b32 	%r378, %f399;
	mov.b32 	%r379, 8;
	// begin inline asm
	shfl.sync.down.b32 %r377, %r378, %r379, %r385, %r386;
	// end inline asm
	mov.b32 	%f400, %r377;
	setp.gt.s32 	%p236, %r361, 23;
	setp.lt.f32 	%p237, %f399, %f400;
	selp.f32 	%f401, %f400, %f399, %p237;
	selp.f32 	%f402, %f399, %f401, %p236;
	mov.b32 	%r383, %f402;
	mov.b32 	%r384, 16;
	// begin inline asm
	shfl.sync.down.b32 %r382, %r383, %r384, %r385, %r386;
	// end inline asm
	mov.b32 	%f403, %r382;
	setp.gt.s32 	%p238, %r361, 15;
	setp.lt.f32 	%p239, %f402, %f403;
	selp.f32 	%f10, %f403, %f402, %p239;
	selp.f32 	%f444, %f402, %f10, %p238;
	setp.ne.s32 	%p240, %r361, 0;
	@%p240 bra 	$L__BB2_17;
	shr.u32 	%r387, %r1, 3;
	and.b32  	%r388, %r387, 124;
	mov.u32 	%r389, _ZZN3cub18CUB_300001_SM_10006detail6reduce28DeviceReduceSingleTileKernelINS2_10policy_hubIfjN4cuda3__47maximumIvEEE10Policy1000EPfSB_jS8_ffNS5_3std3__410__identityEEEvT0_T1_T2_T3_T4_T6_E12temp_storage;
	add.s32 	%r390, %r389, %r388;
	st.shared.f32 	[%r390+8], %f10;
$L__BB2_17:
	bar.sync 	0;
	setp.ne.s32 	%p241, %r1, 0;
	@%p241 bra 	$L__BB2_74;
	ld.shared.f32 	%f404, [_ZZN3cub18CUB_300001_SM_10006detail6reduce28DeviceReduceSingleTileKernelINS2_10policy_hubIfjN4cuda3__47maximumIvEEE10Policy1000EPfSB_jS8_ffNS5_3std3__410__identityEEEvT0_T1_T2_T3_T4_T6_E12temp_storage+12];
	setp.lt.f32 	%p242, %f444, %f404;
	selp.f32 	%f405, %f404, %f444, %p242;
	ld.shared.f32 	%f406, [_ZZN3cub18CUB_300001_SM_10006detail6reduce28DeviceReduceSingleTileKernelINS2_10policy_hubIfjN4cuda3__47maximumIvEEE10Policy1000EPfSB_jS8_ffNS5_3std3__410__identityEEEvT0_T1_T2_T3_T4_T6_E12temp_storage+16];
	setp.lt.f32 	%p243, %f405, %f406;
	selp.f32 	%f407, %f406, %f405, %p243;
	ld.shared.f32 	%f408, [_ZZN3cub18CUB_300001_SM_10006detail6reduce28DeviceReduceSingleTileKernelINS2_10policy_hubIfjN4cuda3__47maximumIvEEE10Policy1000EPfSB_jS8_ffNS5_3std3__410__identityEEEvT0_T1_T2_T3_T4_T6_E12temp_storage+20];
	setp.lt.f32 	%p244, %f407, %f408;
	selp.f32 	%f409, %f408, %f407, %p244;
	ld.shared.f32 	%f410, [_ZZN3cub18CUB_300001_SM_10006detail6reduce28DeviceReduceSingleTileKernelINS2_10policy_hubIfjN4cuda3__47maximumIvEEE10Policy1000EPfSB_jS8_ffNS5_3std3__410__identityEEEvT0_T1_T2_T3_T4_T6_E12temp_storage+24];
	setp.lt.f32 	%p245, %f409, %f410;
	selp.f32 	%f411, %f410, %f409, %p245;
	ld.shared.f32 	%f412, [_ZZN3cub18CUB_300001_SM_10006detail6reduce28DeviceReduceSingleTileKernelINS2_10policy_hubIfjN4cuda3__47maximumIvEEE10Policy1000EPfSB_jS8_ffNS5_3std3__410__identityEEEvT0_T1_T2_T3_T4_T6_E12temp_storage+28];
	setp.lt.f32 	%p246, %f411, %f412;
	selp.f32 	%f413, %f412, %f411, %p246;
	ld.shared.f32 	%f414, [_ZZN3cub18CUB_300001_SM_10006detail6reduce28DeviceReduceSingleTileKernelINS2_10policy_hubIfjN4cuda3__47maximumIvEEE10Policy1000EPfSB_jS8_ffNS5_3std3__410__identityEEEvT0_T1_T2_T3_T4_T6_E12temp_storage+32];
	setp.lt.f32 	%p247, %f413, %f414;
	selp.f32 	%f415, %f414, %f413, %p247;
	ld.shared.f32 	%f416, [_ZZN3cub18CUB_300001_SM_10006detail6reduce28DeviceReduceSingleTileKernelINS2_10policy_hubIfjN4cuda3__47maximumIvEEE10Policy1000EPfSB_jS8_ffNS5_3std3__410__identityEEEvT0_T1_T2_T3_T4_T6_E12temp_storage+36];
	setp.lt.f32 	%p248, %f415, %f416;
	selp.f32 	%f444, %f416, %f415, %p248;
	bra.uni 	$L__BB2_74;
$L__BB2_19:
	// begin inline asm
	mov.u32 %r323, %laneid;
	// end inline asm
	and.b32  	%r349, %r1, 992;
	add.s32 	%r350, %r349, 32;
	setp.gt.u32 	%p203, %r350, %r70;
	not.b32 	%r351, %r349;
	add.s32 	%r352, %r70, %r351;
	selp.b32 	%r347, %r352, 31, %p203;
	mov.b32 	%r325, %f423;
	mov.b32 	%r326, 1;
	mov.b32 	%r348, -1;
	// begin inline asm
	shfl.sync.down.b32 %r324, %r325, %r326, %r347, %r348;
	// end inline asm
	mov.b32 	%f344, %r324;
	setp.lt.s32 	%p204, %r323, %r347;
	setp.lt.f32 	%p205, %f423, %f344;
	selp.f32 	%f345, %f344, %f423, %p205;
	selp.f32 	%f346, %f345, %f423, %p204;
	mov.b32 	%r330, %f346;
	mov.b32 	%r331, 2;
	// begin inline asm
	shfl.sync.down.b32 %r329, %r330, %r331, %r347, %r348;
	// end inline asm
	mov.b32 	%f347, %r329;
	add.s32 	%r353, %r323, 2;
	setp.gt.s32 	%p206, %r353, %r347;
	setp.lt.f32 	%p207, %f346, %f347;
	selp.f32 	%f348, %f347, %f346, %p207;
	selp.f32 	%f349, %f346, %f348, %p206;
	mov.b32 	%r335, %f349;
	mov.b32 	%r336, 4;
	// begin inline asm
	shfl.sync.down.b32 %r334, %r335, %r336, %r347, %r348;
	// end inline asm
	mov.b32 	%f350, %r334;
	add.s32 	%r354, %r323, 4;
	setp.gt.s32 	%p208, %r354, %r347;
	setp.lt.f32 	%p209, %f349, %f350;
	selp.f32 	%f351, %f350, %f349, %p209;
	selp.f32 	%f352, %f349, %f351, %p208;
	mov.b32 	%r340, %f352;
	mov.b32 	%r341, 8;
	// begin inline asm
	shfl.sync.down.b32 %r339, %r340, %r341, %r347, %r348;
	// end inline asm
	mov.b32 	%f353, %r339;
	add.s32 	%r355, %r323, 8;
	setp.gt.s32 	%p210, %r355, %r347;
	setp.lt.f32 	%p211, %f352, %f353;
	selp.f32 	%f354, %f353, %f352, %p211;
	selp.f32 	%f355, %f352, %f354, %p210;
	mov.b32 	%r345, %f355;
	mov.b32 	%r346, 16;
	// begin inline asm
	shfl.sync.down.b32 %r344, %r345, %r346, %r347, %r348;
	// end inline asm
	mov.b32 	%f356, %r344;
	add.s32 	%r356, %r323, 16;
	setp.gt.s32 	%p212, %r356, %r347;
	setp.lt.f32 	%p213, %f355, %f356;
	selp.f32 	%f357, %f356, %f355, %p213;
	selp.f32 	%f444, %f355, %f357, %p212;
	setp.ne.s32 	%p214, %r323, 0;
	@%p214 bra 	$L__BB2_21;
	shr.u32 	%r357, %r1, 3;
	and.b32  	%r358, %r357, 124;
	mov.u32 	%r359, _ZZN3cub18CUB_300001_SM_10006detail6reduce28DeviceReduceSingleTileKernelINS2_10policy_hubIfjN4cuda3__47maximumIvEEE10Policy1000EPfSB_jS8_ffNS5_3std3__410__identityEEEvT0_T1_T2_T3_T4_T6_E12temp_storage;
	add.s32 	%r360, %r359, %r358;
	st.shared.f32 	[%r360+8], %f444;
$L__BB2_21:
	bar.sync 	0;
	setp.ne.s32 	%p215, %r1, 0;
	@%p215 bra 	$L__BB2_74;
	setp.gt.u32 	%p216, %r70, 32;
	ld.shared.f32 	%f358, [_ZZN3cub18CUB_300001_SM_10006detail6reduce28DeviceReduceSingleTileKernelINS2_10policy_hubIfjN4cuda3__47maximumIvEEE10Policy1000EPfSB_jS8_ffNS5_3std3__410__identityEEEvT0_T1_T2_T3_T4_T6_E12temp_storage+12];
	setp.lt.f32 	%p217, %f444, %f358;
	selp.f32 	%f360, %f358, %f444, %p217;
	selp.f32 	%f361, %f360, %f444, %p216;
	setp.gt.u32 	%p218, %r70, 64;
	ld.shared.f32 	%f363, [_ZZN3cub18CUB_300001_SM_10006detail6reduce28DeviceReduceSingleTileKernelINS2_10policy_hubIfjN4cuda3__47maximumIvEEE10Policy1000EPfSB_jS8_ffNS5_3std3__410__identityEEEvT0_T1_T2_T3_T4_T6_E12temp_storage+16];
	setp.lt.f32 	%p219, %f361, %f363;
	selp.f32 	%f365, %f363, %f361, %p219;
	selp.f32 	%f366, %f365, %f361, %p218;
	setp.gt.u32 	%p220, %r70, 96;
	ld.shared.f32 	%f368, [_ZZN3cub18CUB_300001_SM_10006detail6reduce28DeviceReduceSingleTileKernelINS2_10policy_hubIfjN4cuda3__47maximumIvEEE10Policy1000EPfSB_jS8_ffNS5_3std3__410__identityEEEvT0_T1_T2_T3_T4_T6_E12temp_storage+20];
	setp.lt.f32 	%p221, %f366, %f368;
	selp.f32 	%f370, %f368, %f366, %p221;
	selp.f32 	%f371, %f370, %f366, %p220;
	setp.gt.u32 	%p222, %r70, 128;
	ld.shared.f32 	%f373, [_ZZN3cub18CUB_300001_SM_10006detail6reduce28DeviceReduceSingleTileKernelINS2_10policy_hubIfjN4cuda3__47maximumIvEEE10Policy1000EPfSB_jS8_ffNS5_3std3__410__identityEEEvT0_T1_T2_T3_T4_T6_E12temp_storage+24];
	setp.lt.f32 	%p223, %f371, %f373;
	selp.f32 	%f375, %f373, %f371, %p223;
	selp.f32 	%f376, %f375, %f371, %p222;
	setp.gt.u32 	%p224, %r70, 160;
	ld.shared.f32 	%f378, [_ZZN3cub18CUB_300001_SM_10006detail6reduce28DeviceReduceSingleTileKernelINS2_10policy_hubIfjN4cuda3__47maximumIvEEE10Policy1000EPfSB_jS8_ffNS5_3std3__410__identityEEEvT0_T1_T2_T3_T4_T6_E12temp_storage+28];
	setp.lt.f32 	%p225, %f376, %f378;
	selp.f32 	%f380, %f378, %f376, %p225;
	selp.f32 	%f381, %f380, %f376, %p224;
	setp.gt.u32 	%p226, %r70, 192;
	ld.shared.f32 	%f383, [_ZZN3cub18CUB_300001_SM_10006detail6reduce28DeviceReduceSingleTileKernelINS2_10policy_hubIfjN4cuda3__47maximumIvEEE10Policy1000EPfSB_jS8_ffNS5_3std3__410__identityEEEvT0_T1_T2_T3_T4_T6_E12temp_storage+32];
	setp.lt.f32 	%p227, %f381, %f383;
	selp.f32 	%f385, %f383, %f381, %p227;
	selp.f32 	%f386, %f385, %f381, %p226;
	setp.gt.u32 	%p228, %r70, 224;
	ld.shared.f32 	%f388, [_ZZN3cub18CUB_300001_SM_10006detail6reduce28DeviceReduceSingleTileKernelINS2_10policy_hubIfjN4cuda3__47maximumIvEEE10Policy1000EPfSB_jS8_ffNS5_3std3__410__identityEEEvT0_T1_T2_T3_T4_T6_E12temp_storage+36];
	setp.lt.f32 	%p229, %f386, %f388;
	selp.f32 	%f390, %f388, %f386, %p229;
	selp.f32 	%f444, %f390, %f386, %p228;
	bra.uni 	$L__BB2_74;
$L__BB2_23:
	mov.u32 	%r13, %tid.x;
	shl.b32 	%r14, %r13, 2;
	mul.wide.u32 	%rd85, %r14, 4;
	add.s64 	%rd75, %rd15, %rd85;
	// begin inline asm
	ld.global.nc.v2.u64 {%rd73, %rd74}, [%rd75];
	// end inline asm
	mov.b64 	{%r232, %r233}, %rd74;
	mov.b64 	{%r234, %r235}, %rd73;
	mov.b32 	%f238, %r235;
	mov.b32 	%f239, %r234;
	mov.b32 	%f240, %r233;
	mov.b32 	%f241, %r232;
	add.s64 	%rd78, %rd75, 4096;
	// begin inline asm
	ld.global.nc.v2.u64 {%rd76, %rd77}, [%rd78];
	// end inline asm
	mov.b64 	{%r236, %r237}, %rd77;
	mov.b64 	{%r238, %r239}, %rd76;
	mov.b32 	%f242, %r239;
	mov.b32 	%f243, %r238;
	mov.b32 	%f244, %r237;
	mov.b32 	%f245, %r236;
	add.s64 	%rd81, %rd75, 8192;
	// begin inline asm
	ld.global.nc.v2.u64 {%rd79, %rd80}, [%rd81];
	// end inline asm
	mov.b64 	{%r240, %r241}, %rd80;
	mov.b64 	{%r242, %r243}, %rd79;
	mov.b32 	%f246, %r243;
	mov.b32 	%f247, %r242;
	mov.b32 	%f248, %r241;
	mov.b32 	%f249, %r240;
	add.s64 	%rd84, %rd75, 12288;
	// begin inline asm
	ld.global.nc.v2.u64 {%rd82, %rd83}, [%rd84];
	// end inline asm
	mov.b64 	{%r244, %r245}, %rd83;
	mov.b64 	{%r246, %r247}, %rd82;
	mov.b32 	%f250, %r247;
	mov.b32 	%f251, %r246;
	mov.b32 	%f252, %r245;
	mov.b32 	%f253, %r244;
	setp.lt.f32 	%p127, %f239, %f238;
	selp.f32 	%f254, %f238, %f239, %p127;
	setp.lt.f32 	%p128, %f241, %f240;
	selp.f32 	%f255, %f240, %f241, %p128;
	setp.lt.f32 	%p129, %f243, %f242;
	selp.f32 	%f256, %f242, %f243, %p129;
	setp.lt.f32 	%p130, %f245, %f244;
	selp.f32 	%f257, %f244, %f245, %p130;
	setp.lt.f32 	%p131, %f247, %f246;
	selp.f32 	%f258, %f246, %f247, %p131;
	setp.lt.f32 	%p132, %f249, %f248;
	selp.f32 	%f259, %f248, %f249, %p132;
	setp.lt.f32 	%p133, %f251, %f250;
	selp.f32 	%f260, %f250, %f251, %p133;
	setp.lt.f32 	%p134, %f253, %f252;
	selp.f32 	%f261, %f252, %f253, %p134;
	setp.lt.f32 	%p135, %f254, %f255;
	selp.f32 	%f262, %f255, %f254, %p135;
	setp.lt.f32 	%p136, %f256, %f257;
	selp.f32 	%f263, %f257, %f256, %p136;
	setp.lt.f32 	%p137, %f258, %f259;
	selp.f32 	%f264, %f259, %f258, %p137;
	setp.lt.f32 	%p138, %f260, %f261;
	selp.f32 	%f265, %f261, %f260, %p138;
	setp.lt.f32 	%p139, %f262, %f263;
	selp.f32 	%f266, %f263, %f262, %p139;
	setp.lt.f32 	%p140, %f264, %f265;
	selp.f32 	%f267, %f265, %f264, %p140;
	setp.lt.f32 	%p141, %f266, %f267;
	selp.f32 	%f430, %f267, %f266, %p141;
	add.s32 	%r15, %r70, -4096;
	setp.lt.u32 	%p142, %r15, 4096;
	mov.b32 	%r399, 4096;
	@%p142 bra 	$L__BB2_27;
	mov.b32 	%r399, 4096;
$L__BB2_25:
	add.s32 	%r249, %r399, %r14;
	mul.wide.u32 	%rd98, %r249, 4;
	add.s64 	%rd88, %rd15, %rd98;
	// begin inline asm
	ld.global.nc.v2.u64 {%rd86, %rd87}, [%rd88];
	// end inline asm
	mov.b64 	{%r250, %r251}, %rd87;
	mov.b64 	{%r252, %r253}, %rd86;
	mov.b32 	%f268, %r253;
	mov.b32 	%f269, %r252;
	mov.b32 	%f270, %r251;
	mov.b32 	%f271, %r250;
	add.s64 	%rd91, %rd88, 4096;
	// begin inline asm
	ld.global.nc.v2.u64 {%rd89, %rd90}, [%rd91];
	// end inline asm
	mov.b64 	{%r254, %r255}, %rd90;
	mov.b64 	{%r256, %r257}, %rd89;
	mov.b32 	%f272, %r257;
	mov.b32 	%f273, %r256;
	mov.b32 	%f274, %r255;
	mov.b32 	%f275, %r254;
	add.s64 	%rd94, %rd88, 8192;
	// begin inline asm
	ld.global.nc.v2.u64 {%rd92, %rd93}, [%rd94];
	// end inline asm
	mov.b64 	{%r258, %r259}, %rd93;
	mov.b64 	{%r260, %r261}, %rd92;
	mov.b32 	%f276, %r261;
	mov.b32 	%f277, %r260;
	mov.b32 	%f278, %r259;
	mov.b32 	%f279, %r258;
	add.s64 	%rd97, %rd88, 12288;
	// begin inline asm
	ld.global.nc.v2.u64 {%rd95, %rd96}, [%rd97];
	// end inline asm
	mov.b64 	{%r262, %r263}, %rd96;
	mov.b64 	{%r264, %r265}, %rd95;
	mov.b32 	%f280, %r265;
	mov.b32 	%f281, %r264;
	mov.b32 	%f282, %r263;
	mov.b32 	%f283, %r262;
	setp.lt.f32 	%p143, %f430, %f269;
	selp.f32 	%f284, %f269, %f430, %p143;
	setp.lt.f32 	%p144, %f268, %f271;
	selp.f32 	%f285, %f271, %f268, %p144;
	setp.lt.f32 	%p145, %f270, %f273;
	selp.f32 	%f286, %f273, %f270, %p145;
	setp.lt.f32 	%p146, %f272, %f275;
	selp.f32 	%f287, %f275, %f272, %p146;
	setp.lt.f32 	%p147, %f274, %f277;
	selp.f32 	%f288, %f277, %f274, %p147;
	setp.lt.f32 	%p148, %f276, %f279;
	selp.f32 	%f289, %f279, %f276, %p148;
	setp.lt.f32 	%p149, %f278, %f281;
	selp.f32 	%f290, %f281, %f278, %p149;
	setp.lt.f32 	%p150, %f280, %f283;
	selp.f32 	%f291, %f283, %f280, %p150;
	setp.lt.f32 	%p151, %f284, %f285;
	selp.f32 	%f292, %f285, %f284, %p151;
	setp.lt.f32 	%p152, %f286, %f287;
	selp.f32 	%f293, %f287, %f286, %p152;
	setp.lt.f32 	%p153, %f288, %f289;
	selp.f32 	%f294, %f289, %f288, %p153;
	setp.lt.f32 	%p154, %f290, %f291;
	selp.f32 	%f295, %f291, %f290, %p154;
	setp.lt.f32 	%p155, %f292, %f293;
	selp.f32 	%f296, %f293, %f292, %p155;
	setp.lt.f32 	%p156, %f294, %f295;
	selp.f32 	%f297, %f295, %f294, %p156;
	setp.lt.f32 	%p157, %f296, %f297;
	selp.f32 	%f298, %f297, %f296, %p157;
	setp.lt.f32 	%p158, %f298, %f282;
	selp.f32 	%f430, %f282, %f298, %p158;
	sub.s32 	%r266, %r70, %r399;
	setp.lt.u32 	%p159, %r266, 4096;
	@%p159 bra 	$L__BB2_35;
	add.s32 	%r399, %r399, 4096;
	setp.le.u32 	%p160, %r399, %r15;
	@%p160 bra 	$L__BB2_25;
$L__BB2_27:
	setp.le.u32 	%p161, %r70, %r399;
	@%p161 bra 	$L__BB2_35;
	sub.s32 	%r19, %r70, %r399;
	setp.ge.s32 	%p162, %r13, %r19;
	@%p162 bra 	$L__BB2_35;
	not.b32 	%r267, %r13;
	add.s32 	%r268, %r70, %r267;
	sub.s32 	%r20, %r268, %r399;
	and.b32  	%r269, %r20, 768;
	setp.eq.s32 	%p163, %r269, 768;
	mov.u32 	%r403, %r13;
	@%p163 bra 	$L__BB2_32;
	add.s32 	%r401, %r13, %r399;
	shr.u32 	%r270, %r20, 8;
	add.s32 	%r271, %r270, 1;
	and.b32  	%r272, %r271, 3;
	neg.s32 	%r400, %r272;
	mov.u32 	%r403, %r13;
$L__BB2_31:
	.pragma "nounroll";
	mul.wide.u32 	%rd100, %r401, 4;
	add.s64 	%rd99, %rd15, %rd100;
	// begin inline asm
	ld.global.nc.u32 %r273, [%rd99];
	// end inline asm
	mov.b32 	%f300, %r273;
	setp.lt.f32 	%p164, %f430, %f300;
	selp.f32 	%f430, %f300, %f430, %p164;
	add.s32 	%r403, %r403, 256;
	add.s32 	%r401, %r401, 256;
	add.s32 	%r400, %r400, 1;
	setp.ne.s32 	%p165, %r400, 0;
	@%p165 bra 	$L__BB2_31;
$L__BB2_32:
	setp.lt.u32 	%p166, %r20, 768;
	@%p166 bra 	$L__BB2_35;
	add.s32 	%r405, %r403, 512;
	add.s32 	%r404, %r403, %r399;
$L__BB2_34:
	mul.wide.u32 	%rd105, %r404, 4;
	add.s64 	%rd101, %rd15, %rd105;
	// begin inline asm
	ld.global.nc.u32 %r274, [%rd101];
	// end inline asm
	mov.b32 	%f301, %r274;
	setp.lt.f32 	%p167, %f430, %f301;
	selp.f32 	%f302, %f301, %f430, %p167;
	add.s32 	%r278, %r404, 256;
	mul.wide.u32 	%rd106, %r278, 4;
	add.s64 	%rd102, %rd15, %rd106;
	// begin inline asm
	ld.global.nc.u32 %r275, [%rd102];
	// end inline asm
	mov.b32 	%f303, %r275;
	setp.lt.f32 	%p168, %f302, %f303;
	selp.f32 	%f304, %f303, %f302, %p168;
	add.s32 	%r279, %r404, 512;
	mul.wide.u32 	%rd107, %r279, 4;
	add.s64 	%rd103, %rd15, %rd107;
	// begin inline asm
	ld.global.nc.u32 %r276, [%rd103];
	// end inline asm
	mov.b32 	%f305, %r276;
	setp.lt.f32 	%p169, %f304, %f305;
	selp.f32 	%f306, %f305, %f304, %p169;
	add.s32 	%r280, %r404, 768;
	mul.wide.u32 	%rd108, %r280, 4;
	add.s64 	%rd104, %rd15, %rd108;
	// begin inline asm
	ld.global.nc.u32 %r277, [%rd104];
	// end inline asm
	mov.b32 	%f307, %r277;
	setp.lt.f32 	%p170, %f306, %f307;
	selp.f32 	%f430, %f307, %f306, %p170;
	add.s32 	%r34, %r405, 1024;
	add.s32 	%r281, %r405, 512;
	add.s32 	%r404, %r404, 1024;
	setp.lt.s32 	%p171, %r281, %r19;
	mov.u32 	%r405, %r34;
	@%p171 bra 	$L__BB2_34;
$L__BB2_35:
	// begin inline asm
	mov.u32 %r282, %laneid;
	// end inline asm
	mov.b32 	%r284, %f430;
	mov.b32 	%r285, 1;
	mov.b32 	%r306, 31;
	mov.b32 	%r307, -1;
	// begin inline asm
	shfl.sync.down.b32 %r283, %r284, %r285, %r306, %r307;
	// end inline asm
	mov.b32 	%f308, %r283;
	setp.gt.s32 	%p172, %r282, 30;
	setp.lt.f32 	%p173, %f430, %f308;
	selp.f32 	%f309, %f308, %f430, %p173;
	selp.f32 	%f310, %f430, %f309, %p172;
	mov.b32 	%r289, %f310;
	mov.b32 	%r290, 2;
	// begin inline asm
	shfl.sync.down.b32 %r288, %r289, %r290, %r306, %r307;
	// end inline asm
	mov.b32 	%f311, %r288;
	setp.gt.s32 	%p174, %r282, 29;
	setp.lt.f32 	%p175, %f310, %f311;
	selp.f32 	%f312, %f311, %f310, %p175;
	selp.f32 	%f313, %f310, %f312, %p174;
	mov.b32 	%r294, %f313;
	mov.b32 	%r295, 4;
	// begin inline asm
	shfl.sync.down.b32 %r293, %r294, %r295, %r306, %r307;
	// end inline asm
	mov.b32 	%f314, %r293;
	setp.gt.s32 	%p176, %r282, 27;
	setp.lt.f32 	%p177, %f313, %f314;
	selp.f32 	%f315, %f314, %f313, %p177;
	selp.f32 	%f316, %f313, %f315, %p176;
	mov.b32 	%r299, %f316;
	mov.b32 	%r300, 8;
	// begin inline asm
	shfl.sync.down.b32 %r298, %r299, %r300, %r306, %r307;
	// end inline asm
	mov.b32 	%f317, %r298;
	setp.gt.s32 	%p178, %r282, 23;
	setp.lt.f32 	%p179, %f316, %f317;
	selp.f32 	%f318, %f317, %f316, %p179;
	selp.f32 	%f319, %f316, %f318, %p178;
	mov.b32 	%r304, %f319;
	mov.b32 	%r305, 16;
	// begin inline asm
	shfl.sync.down.b32 %r303, %r304, %r305, %r306, %r307;
	// end inline asm
	mov.b32 	%f320, %r303;
	setp.gt.s32 	%p180, %r282, 15;
	setp.lt.f32 	%p181, %f319, %f320;
	selp.f32 	%f26, %f320, %f319, %p181;
	selp.f32 	%f444, %f319, %f26, %p180;
	setp.ne.s32 	%p182, %r282, 0;
	@%p182 bra 	$L__BB2_37;
	shr.u32 	%r308, %r13, 3;
	and.b32  	%r309, %r308, 124;
	mov.u32 	%r310, _ZZN3cub18CUB_300001_SM_10006detail6reduce28DeviceReduceSingleTileKernelINS2_10policy_hubIfjN4cuda3__47maximumIvEEE10Policy1000EPfSB_jS8_ffNS5_3std3__410__identityEEEvT0_T1_T2_T3_T4_T6_E12temp_storage;
	add.s32 	%r311, %r310, %r309;
	st.shared.f32 	[%r311+8], %f26;
$L__BB2_37:
	bar.sync 	0;
	setp.ne.s32 	%p183, %r13, 0;
	@%p183 bra 	$L__BB2_74;
	ld.shared.f32 	%f321, [_ZZN3cub18CUB_300001_SM_10006detail6reduce28DeviceReduceSingleTileKernelINS2_10policy_hubIfjN4cuda3__47maximumIvEEE10Policy1000EPfSB_jS8_ffNS5_3std3__410__identityEEEvT0_T1_T2_T3_T4_T6_E12temp_storage+12];
	setp.lt.f32 	%p184, %f444, %f321;
	selp.f32 	%f322, %f321, %f444, %p184;
	ld.shared.f32 	%f323, [_ZZN3cub18CUB_300001_SM_10006detail6reduce28DeviceReduceSingleTileKernelINS2_10policy_hubIfjN4cuda3__47maximumIvEEE10Policy1000EPfSB_jS8_ffNS5_3std3__410__identityEEEvT0_T1_T2_T3_T4_T6_E12temp_storage+16];
	setp.lt.f32 	%p185, %f322, %f323;
	selp.f32 	%f324, %f323, %f322, %p185;
	ld.shared.f32 	%f325, [_ZZN3cub18CUB_300001_SM_10006detail6reduce28DeviceReduceSingleTileKernelINS2_10policy_hubIfjN4cuda3__47maximumIvEEE10Policy1000EPfSB_jS8_ffNS5_3std3__410__identityEEEvT0_T1_T2_T3_T4_T6_E12temp_storage+20];
	setp.lt.f32 	%p186, %f324, %f325;
	selp.f32 	%f326, %f325, %f324, %p186;
	ld.shared.f32 	%f327, [_ZZN3cub18CUB_300001_SM_10006detail6reduce28DeviceReduceSingleTileKernelINS2_10policy_hubIfjN4cuda3__47maximumIvEEE10Policy1000EPfSB_jS8_ffNS5_3std3__410__identityEEEvT0_T1_T2_T3_T4_T6_E12temp_storage+24];
	setp.lt.f32 	%p187, %f326, %f327;
	selp.f32 	%f328, %f327, %f326, %p187;
	ld.shared.f32 	%f329, [_ZZN3cub18CUB_300001_SM_10006detail6reduce28DeviceReduceSingleTileKernelINS2_10policy_hubIfjN4cuda3__47maximumIvEEE10Policy1000EPfSB_jS8_ffNS5_3std3__410__identityEEEvT0_T1_T2_T3_T4_T6_E12temp_storage+28];
	setp.lt.f32 	%p188, %f328, %f329;
	selp.f32 	%f330, %f329, %f328, %p188;
	ld.shared.f32 	%f331, [_ZZN3cub18CUB_300001_SM_10006detail6reduce28DeviceReduceSingleTileKernelINS2_10policy_hubIfjN4cuda3__47maximumIvEEE10Policy1000EPfSB_jS8_ffNS5_3std3__410__identityEEEvT0_T1_T2_T3_T4_T6_E12temp_storage+32];
	setp.lt.f32 	%p189, %f330, %f331;
	selp.f32 	%f332, %f331, %f330, %p189;
	ld.shared.f32 	%f333, [_ZZN3cub18CUB_300001_SM_10006detail6reduce28DeviceReduceSingleTileKernelINS2_10policy_hubIfjN4cuda3__47maximumIvEEE10Policy1000EPfSB_jS8_ffNS5_3std3__410__identityEEEvT0_T1_T2_T3_T4_T6_E12temp_storage+36];
	setp.lt.f32 	%p190, %f332, %f333;
	selp.f32 	%f444, %f333, %f332, %p190;
	bra.uni 	$L__BB2_74;
$L__BB2_39:
	setp.gt.u32 	%p3, %r70, 4095;
	@%p3 bra 	$L__BB2_58;
	mov.u32 	%r36, %tid.x;
	setp.ge.u32 	%p68, %r36, %r70;
	mov.f32 	%f436, 0f00000000;
	mov.u32 	%r409, %r36;
	@%p68 bra 	$L__BB2_42;
	mul.wide.u32 	%rd65, %r36, 4;
	add.s64 	%rd64, %rd15, %rd65;
	// begin inline asm
	ld.global.nc.u32 %r152, [%rd64];
	// end inline asm
	mov.b32 	%f436, %r152;
	add.s32 	%r409, %r36, 256;
$L__BB2_42:
	setp.ge.u32 	%p69, %r409, %r70;
	@%p69 bra 	$L__BB2_49;
	not.b32 	%r153, %r409;
	add.s32 	%r39, %r70, %r153;
	and.b32  	%r154, %r39, 768;
	setp.eq.s32 	%p70, %r154, 768;
	@%p70 bra 	$L__BB2_46;
	mul.wide.u32 	%rd66, %r409, 4;
	add.s64 	%rd120, %rd15, %rd66;
	shr.u32 	%r155, %r39, 8;
	add.s32 	%r156, %r155, 1;
	and.b32  	%r157, %r156, 3;
	neg.s32 	%r407, %r157;
$L__BB2_45:
	.pragma "nounroll";
	// begin inline asm
	ld.global.nc.u32 %r158, [%rd120];
	// end inline asm
	mov.b32 	%f157, %r158;
	setp.lt.f32 	%p71, %f436, %f157;
	selp.f32 	%f436, %f157, %f436, %p71;
	add.s32 	%r409, %r409, 256;
	add.s64 	%rd120, %rd120, 1024;
	add.s32 	%r407, %r407, 1;
	setp.ne.s32 	%p72, %r407, 0;
	@%p72 bra 	$L__BB2_45;
$L__BB2_46:
	setp.lt.u32 	%p73, %r39, 768;
	@%p73 bra 	$L__BB2_49;
	mul.wide.u32 	%rd68, %r409, 4;
	add.s64 	%rd121, %rd15, %rd68;
$L__BB2_48:
	// begin inline asm
	ld.global.nc.u32 %r159, [%rd121];
	// end inline asm
	mov.b32 	%f158, %r159;
	setp.lt.f32 	%p74, %f436, %f158;
	selp.f32 	%f159, %f158, %f436, %p74;
	add.s64 	%rd70, %rd121, 1024;
	// begin inline asm
	ld.global.nc.u32 %r160, [%rd70];
	// end inline asm
	mov.b32 	%f160, %r160;
	setp.lt.f32 	%p75, %f159, %f160;
	selp.f32 	%f161, %f160, %f159, %p75;
	add.s64 	%rd71, %rd121, 2048;
	// begin inline asm
	ld.global.nc.u32 %r161, [%rd71];
	// end inline asm
	mov.b32 	%f162, %r161;
	setp.lt.f32 	%p76, %f161, %f162;
	selp.f32 	%f163, %f162, %f161, %p76;
	add.s64 	%rd72, %rd121, 3072;
	// begin inline asm
	ld.global.nc.u32 %r162, [%rd72];
	// end inline asm
	mov.b32 	%f164, %r162;
	setp.lt.f32 	%p77, %f163, %f164;
	selp.f32 	%f436, %f164, %f163, %p77;
	add.s32 	%r409, %r409, 1024;
	add.s64 	%rd121, %rd121, 4096;
	setp.lt.s32 	%p78, %r409, %r70;
	@%p78 bra 	$L__BB2_48;
$L__BB2_49:
	setp.lt.u32 	%p79, %r70, 256;
	@%p79 bra 	$L__BB2_54;
	// begin inline asm
	mov.u32 %r201, %laneid;
	// end inline asm
	mov.b32 	%r203, %f436;
	mov.b32 	%r204, 1;
	mov.b32 	%r225, 31;
	mov.b32 	%r226, -1;
	// begin inline asm
	shfl.sync.down.b32 %r202, %r203, %r204, %r225, %r226;
	// end inline asm
	mov.b32 	%f212, %r202;
	setp.gt.s32 	%p107, %r201, 30;
	setp.lt.f32 	%p108, %f436, %f212;
	selp.f32 	%f213, %f212, %f436, %p108;
	selp.f32 	%f214, %f436, %f213, %p107;
	mov.b32 	%r208, %f214;
	mov.b32 	%r209, 2;
	// begin inline asm
	shfl.sync.down.b32 %r207, %r208, %r209, %r225, %r226;
	// end inline asm
	mov.b32 	%f215, %r207;
	setp.gt.s32 	%p109, %r201, 29;
	setp.lt.f32 	%p110, %f214, %f215;
	selp.f32 	%f216, %f215, %f214, %p110;
	selp.f32 	%f217, %f214, %f216, %p109;
	mov.b32 	%r213, %f217;
	mov.b32 	%r214, 4;
	// begin inline asm
	shfl.sync.down.b32 %r212, %r213, %r214, %r225, %r226;
	// end inline asm
	mov.b32 	%f218, %r212;
	setp.gt.s32 	%p111, %r201, 27;
	setp.lt.f32 	%p112, %f217, %f218;
	selp.f32 	%f219, %f218, %f217, %p112;
	selp.f32 	%f220, %f217, %f219, %p111;
	mov.b32 	%r218, %f220;
	mov.b32 	%r219, 8;
	// begin inline asm
	shfl.sync.down.b32 %r217, %r218, %r219, %r225, %r226;
	// end inline asm
	mov.b32 	%f221, %r217;
	setp.gt.s32 	%p113, %r201, 23;
	setp.lt.f32 	%p114, %f220, %f221;
	selp.f32 	%f222, %f221, %f220, %p114;
	selp.f32 	%f223, %f220, %f222, %p113;
	mov.b32 	%r223, %f223;
	mov.b32 	%r224, 16;
	// begin inline asm
	shfl.sync.down.b32 %r222, %r223, %r224, %r225, %r226;
	// end inline asm
	mov.b32 	%f224, %r222;
	setp.gt.s32 	%p115, %r201, 15;
	setp.lt.f32 	%p116, %f223, %f224;
	selp.f32 	%f38, %f224, %f223, %p116;
	selp.f32 	%f444, %f223, %f38, %p115;
	setp.ne.s32 	%p117, %r201, 0;
	@%p117 bra 	$L__BB2_52;
	shr.u32 	%r227, %r36, 3;
	and.b32  	%r228, %r227, 124;
	mov.u32 	%r229, _ZZN3cub18CUB_300001_SM_10006detail6reduce28DeviceReduceSingleTileKernelINS2_10policy_hubIfjN4cuda3__47maximumIvEEE10Policy1000EPfSB_jS8_ffNS5_3std3__410__identityEEEvT0_T1_T2_T3_T4_T6_E12temp_storage;
	add.s32 	%r230, %r229, %r228;
	st.shared.f32 	[%r230+8], %f38;
$L__BB2_52:
	bar.sync 	0;
	setp.ne.s32 	%p118, %r36, 0;
	@%p118 bra 	$L__BB2_74;
	ld.shared.f32 	%f225, [_ZZN3cub18CUB_300001_SM_10006detail6reduce28DeviceReduceSingleTileKernelINS2_10policy_hubIfjN4cuda3__47maximumIvEEE10Policy1000EPfSB_jS8_ffNS5_3std3__410__identityEEEvT0_T1_T2_T3_T4_T6_E12temp_storage+12];
	setp.lt.f32 	%p119, %f444, %f225;
	selp.f32 	%f226, %f225, %f444, %p119;
	ld.shared.f32 	%f227, [_ZZN3cub18CUB_300001_SM_10006detail6reduce28DeviceReduceSingleTileKernelINS2_10policy_hubIfjN4cuda3__47maximumIvEEE10Policy1000EPfSB_jS8_ffNS5_3std3__410__identityEEEvT0_T1_T2_T3_T4_T6_E12temp_storage+16];
	setp.lt.f32 	%p120, %f226, %f227;
	selp.f32 	%f228, %f227, %f226, %p120;
	ld.shared.f32 	%f229, [_ZZN3cub18CUB_300001_SM_10006detail6reduce28DeviceReduceSingleTileKernelINS2_10policy_hubIfjN4cuda3__47maximumIvEEE10Policy1000EPfSB_jS8_ffNS5_3std3__410__identityEEEvT0_T1_T2_T3_T4_T6_E12temp_storage+20];
	setp.lt.f32 	%p121, %f228, %f229;
	selp.f32 	%f230, %f229, %f228, %p121;
	ld.shared.f32 	%f231, [_ZZN3cub18CUB_300001_SM_10006detail6reduce28DeviceReduceSingleTileKernelINS2_10policy_hubIfjN4cuda3__47maximumIvEEE10Policy1000EPfSB_jS8_ffNS5_3std3__410__identityEEEvT0_T1_T2_T3_T4_T6_E12temp_storage+24];
	setp.lt.f32 	%p122, %f230, %f231;
	selp.f32 	%f232, %f231, %f230, %p122;
	ld.shared.f32 	%f233, [_ZZN3cub18CUB_300001_SM_10006detail6reduce28DeviceReduceSingleTileKernelINS2_10policy_hubIfjN4cuda3__47maximumIvEEE10Policy1000EPfSB_jS8_ffNS5_3std3__410__identityEEEvT0_T1_T2_T3_T4_T6_E12temp_storage+28];
	setp.lt.f32 	%p123, %f232, %f233;
	selp.f32 	%f234, %f233, %f232, %p123;
	ld.shared.f32 	%f235, [_ZZN3cub18CUB_300001_SM_10006detail6reduce28DeviceReduceSingleTileKernelINS2_10policy_hubIfjN4cuda3__47maximumIvEEE10Policy1000EPfSB_jS8_ffNS5_3std3__410__identityEEEvT0_T1_T2_T3_T4_T6_E12temp_storage+32];
	setp.lt.f32 	%p124, %f234, %f235;
	selp.f32 	%f236, %f235, %f234, %p124;
	ld.shared.f32 	%f237, [_ZZN3cub18CUB_300001_SM_10006detail6reduce28DeviceReduceSingleTileKernelINS2_10policy_hubIfjN4cuda3__47maximumIvEEE10Policy1000EPfSB_jS8_ffNS5_3std3__410__identityEEEvT0_T1_T2_T3_T4_T6_E12temp_storage+36];
	setp.lt.f32 	%p125, %f236, %f237;
	selp.f32 	%f444, %f237, %f236, %p125;
	bra.uni 	$L__BB2_74;
$L__BB2_54:
	// begin inline asm
	mov.u32 %r163, %laneid;
	// end inline asm
	and.b32  	%r189, %r36, 992;
	add.s32 	%r190, %r189, 32;
	setp.gt.u32 	%p80, %r190, %r70;
	not.b32 	%r191, %r189;
	add.s32 	%r192, %r70, %r191;
	selp.b32 	%r187, %r192, 31, %p80;
	mov.b32 	%r165, %f436;
	mov.b32 	%r166, 1;
	mov.b32 	%r188, -1;
	// begin inline asm
	shfl.sync.down.b32 %r164, %r165, %r166, %r187, %r188;
	// end inline asm
	mov.b32 	%f165, %r164;
	setp.lt.s32 	%p81, %r163, %r187;
	setp.lt.f32 	%p82, %f436, %f165;
	selp.f32 	%f166, %f165, %f436, %p82;
	selp.f32 	%f167, %f166, %f436, %p81;
	mov.b32 	%r170, %f167;
	mov.b32 	%r171, 2;
	// begin inline asm
	shfl.sync.down.b32 %r169, %r170, %r171, %r187, %r188;
	// end inline asm
	mov.b32 	%f168, %r169;
	add.s32 	%r193, %r163, 2;
	setp.gt.s32 	%p83, %r193, %r187;
	setp.lt.f32 	%p84, %f167, %f168;
	selp.f32 	%f169, %f168, %f167, %p84;
	selp.f32 	%f170, %f167, %f169, %p83;
	mov.b32 	%r175, %f170;
	mov.b32 	%r176, 4;
	// begin inline asm
	shfl.sync.down.b32 %r174, %r175, %r176, %r187, %r188;
	// end inline asm
	mov.b32 	%f171, %r174;
	add.s32 	%r194, %r163, 4;
	setp.gt.s32 	%p85, %r194, %r187;
	setp.lt.f32 	%p86, %f170, %f171;
	selp.f32 	%f172, %f171, %f170, %p86;
	selp.f32 	%f173, %f170, %f172, %p85;
	mov.b32 	%r180, %f173;
	mov.b32 	%r181, 8;
	// begin inline asm
	shfl.sync.down.b32 %r179, %r180, %r181, %r187, %r188;
	// end inline asm
	mov.b32 	%f174, %r179;
	add.s32 	%r195, %r163, 8;
	setp.gt.s32 	%p87, %r195, %r187;
	setp.lt.f32 	%p88, %f173, %f174;
	selp.f32 	%f175, %f174, %f173, %p88;
	selp.f32 	%f176, %f173, %f175, %p87;
	mov.b32 	%r185, %f176;
	mov.b32 	%r186, 16;
	// begin inline asm
	shfl.sync.down.b32 %r184, %r185, %r186, %r187, %r188;
	// end inline asm
	mov.b32 	%f177, %r184;
	add.s32 	%r196, %r163, 16;
	setp.gt.s32 	%p89, %r196, %r187;
	setp.lt.f32 	%p90, %f176, %f177;
	selp.f32 	%f178, %f177, %f176, %p90;
	selp.f32 	%f444, %f176, %f178, %p89;
	setp.ne.s32 	%p91, %r163, 0;
	@%p91 bra 	$L__BB2_56;
	shr.u32 	%r197, %r36, 3;
	and.b32  	%r198, %r197, 124;
	mov.u32 	%r199, _ZZN3cub18CUB_300001_SM_10006detail6reduce28DeviceReduceSingleTileKernelINS2_10policy_hubIfjN4cuda3__47maximumIvEEE10Policy1000EPfSB_jS8_ffNS5_3std3__410__identityEEEvT0_T1_T2_T3_T4_T6_E12temp_storage;
	add.s32 	%r200, %r199, %r198;
	st.shared.f32 	[%r200+8], %f444;
$L__BB2_56:
	bar.sync 	0;
	setp.ne.s32 	%p92, %r36, 0;
	@%p92 bra 	$L__BB2_74;
	setp.gt.u32 	%p93, %r70, 32;
	ld.shared.f32 	%f179, [_ZZN3cub18CUB_300001_SM_10006detail6reduce28DeviceReduceSingleTileKernelINS2_10policy_hubIfjN4cuda3__47maximumIvEEE10Policy1000EPfSB_jS8_ffNS5_3std3__410__identityEEEvT0_T1_T2_T3_T4_T6_E12temp_storage+12];
	setp.lt.f32 	%p94, %f444, %f179;
	selp.f32 	%f181, %f179, %f444, %p94;
	selp.f32 	%f182, %f181, %f444, %p93;
	setp.gt.u32 	%p95, %r70, 64;
	ld.shared.f32 	%f184, [_ZZN3cub18CUB_300001_SM_10006detail6reduce28DeviceReduceSingleTileKernelINS2_10policy_hubIfjN4cuda3__47maximumIvEEE10Policy1000EPfSB_jS8_ffNS5_3std3__410__identityEEEvT0_T1_T2_T3_T4_T6_E12temp_storage+16];
	setp.lt.f32 	%p96, %f182, %f184;
	selp.f32 	%f186, %f184, %f182, %p96;
	selp.f32 	%f187, %f186, %f182, %p95;
	setp.gt.u32 	%p97, %r70, 96;
	ld.shared.f32 	%f189, [_ZZN3cub18CUB_300001_SM_10006detail6reduce28DeviceReduceSingleTileKernelINS2_10policy_hubIfjN4cuda3__47maximumIvEEE10Policy1000EPfSB_jS8_ffNS5_3std3__410__identityEEEvT0_T1_T2_T3_T4_T6_E12temp_storage+20];
	setp.lt.f32 	%p98, %f187, %f189;
	selp.f32 	%f191, %f189, %f187, %p98;
	selp.f32 	%f192, %f191, %f187, %p97;
	setp.gt.u32 	%p99, %r70, 128;
	ld.shared.f32 	%f194, [_ZZN3cub18CUB_300001_SM_10006detail6reduce28DeviceReduceSingleTileKernelINS2_10policy_hubIfjN4cuda3__47maximumIvEEE10Policy1000EPfSB_jS8_ffNS5_3std3__410__identityEEEvT0_T1_T2_T3_T4_T6_E12temp_storage+24];
	setp.lt.f32 	%p100, %f192, %f194;
	selp.f32 	%f196, %f194, %f192, %p100;
	selp.f32 	%f197, %f196, %f192, %p99;
	setp.gt.u32 	%p101, %r70, 160;
	ld.shared.f32 	%f199, [_ZZN3cub18CUB_300001_SM_10006detail6reduce28DeviceReduceSingleTileKernelINS2_10policy_hubIfjN4cuda3__47maximumIvEEE10Policy1000EPfSB_jS8_ffNS5_3std3__410__identityEEEvT0_T1_T2_T3_T4_T6_E12temp_storage+28];
	setp.lt.f32 	%p102, %f197, %f199;
	selp.f32 	%f201, %f199, %f197, %p102;
	selp.f32 	%f202, %f201, %f197, %p101;
	setp.gt.u32 	%p103, %r70, 192;
	ld.shared.f32 	%f204, [_ZZN3cub18CUB_300001_SM_10006detail6reduce28DeviceReduceSingleTileKernelINS2_10policy_hubIfjN4cuda3__47maximumIvEEE10Policy1000EPfSB_jS8_ffNS5_3std3__410__identityEEEvT0_T1_T2_T3_T4_T6_E12temp_storage+32];
	setp.lt.f32 	%p104, %f202, %f204;
	selp.f32 	%f206, %f204, %f202, %p104;
	selp.f32 	%f207, %f206, %f202, %p103;
	setp.gt.u32 	%p105, %r70, 224;
	ld.shared.f32 	%f209, [_ZZN3cub18CUB_300001_SM_10006detail6reduce28DeviceReduceSingleTileKernelINS2_10policy_hubIfjN4cuda3__47maximumIvEEE10Policy1000EPfSB_jS8_ffNS5_3std3__410__identityEEEvT0_T1_T2_T3_T4_T6_E12temp_storage+36];
	setp.lt.f32 	%p106, %f207, %f209;
	selp.f32 	%f211, %f209, %f207, %p106;
	selp.f32 	%f444, %f211, %f207, %p105;
	bra.uni 	$L__BB2_74;
$L__BB2_58:
	mov.u32 	%r48, %tid.x;
	mul.wide.u32 	%rd34, %r48, 4;
	add.s64 	%rd18, %rd15, %rd34;
	// begin inline asm
	ld.global.nc.u32 %r71, [%rd18];
	// end inline asm
	mov.b32 	%f59, %r71;
	add.s64 	%rd19, %rd18, 1024;
	// begin inline asm
	ld.global.nc.u32 %r72, [%rd19];
	// end inline asm
	mov.b32 	%f60, %r72;
	add.s64 	%rd20, %rd18, 2048;
	// begin inline asm
	ld.global.nc.u32 %r73, [%rd20];
	// end inline asm
	mov.b32 	%f61, %r73;
	add.s64 	%rd21, %rd18, 3072;
	// begin inline asm
	ld.global.nc.u32 %r74, [%rd21];
	// end inline asm
	mov.b32 	%f62, %r74;
	add.s64 	%rd22, %rd18, 4096;
	// begin inline asm
	ld.global.nc.u32 %r75, [%rd22];
	// end inline asm
	mov.b32 	%f63, %r75;
	add.s64 	%rd23, %rd18, 5120;
	// begin inline asm
	ld.global.nc.u32 %r76, [%rd23];
	// end inline asm
	mov.b32 	%f64, %r76;
	add.s64 	%rd24, %rd18, 6144;
	// begin inline asm
	ld.global.nc.u32 %r77, [%rd24];
	// end inline asm
	mov.b32 	%f65, %r77;
	add.s64 	%rd25, %rd18, 7168;
	// begin inline asm
	ld.global.nc.u32 %r78, [%rd25];
	// end inline asm
	mov.b32 	%f66, %r78;
	add.s64 	%rd26, %rd18, 8192;
	// begin inline asm
	ld.global.nc.u32 %r79, [%rd26];
	// end inline asm
	mov.b32 	%f67, %r79;
	add.s64 	%rd27, %rd18, 9216;
	// begin inline asm
	ld.global.nc.u32 %r80, [%rd27];
	// end inline asm
	mov.b32 	%f68, %r80;
	add.s64 	%rd28, %rd18, 10240;
	// begin inline asm
	ld.global.nc.u32 %r81, [%rd28];
	// end inline asm
	mov.b32 	%f69, %r81;
	add.s64 	%rd29, %rd18, 11264;
	// begin inline asm
	ld.global.nc.u32 %r82, [%rd29];
	// end inline asm
	mov.b32 	%f70, %r82;
	add.s64 	%rd30, %rd18, 12288;
	// begin inline asm
	ld.global.nc.u32 %r83, [%rd30];
	// end inline asm
	mov.b32 	%f71, %r83;
	add.s64 	%rd31, %rd18, 13312;
	// begin inline asm
	ld.global.nc.u32 %r84, [%rd31];
	// end inline asm
	mov.b32 	%f72, %r84;
	add.s64 	%rd32, %rd18, 14336;
	// begin inline asm
	ld.global.nc.u32 %r85, [%rd32];
	// end inline asm
	mov.b32 	%f73, %r85;
	add.s64 	%rd33, %rd18, 15360;
	// begin inline asm
	ld.global.nc.u32 %r86, [%rd33];
	// end inline asm
	mov.b32 	%f74, %r86;
	setp.lt.f32 	%p4, %f59, %f60;
	selp.f32 	%f75, %f60, %f59, %p4;
	setp.lt.f32 	%p5, %f61, %f62;
	selp.f32 	%f76, %f62, %f61, %p5;
	setp.lt.f32 	%p6, %f63, %f64;
	selp.f32 	%f77, %f64, %f63, %p6;
	setp.lt.f32 	%p7, %f65, %f66;
	selp.f32 	%f78, %f66, %f65, %p7;
	setp.lt.f32 	%p8, %f67, %f68;
	selp.f32 	%f79, %f68, %f67, %p8;
	setp.lt.f32 	%p9, %f69, %f70;
	selp.f32 	%f80, %f70, %f69, %p9;
	setp.lt.f32 	%p10, %f71, %f72;
	selp.f32 	%f81, %f72, %f71, %p10;
	setp.lt.f32 	%p11, %f73, %f74;
	selp.f32 	%f82, %f74, %f73, %p11;
	setp.lt.f32 	%p12, %f75, %f76;
	selp.f32 	%f83, %f76, %f75, %p12;
	setp.lt.f32 	%p13, %f77, %f78;
	selp.f32 	%f84, %f78, %f77, %p13;
	setp.lt.f32 	%p14, %f79, %f80;
	selp.f32 	%f85, %f80, %f79, %p14;
	setp.lt.f32 	%p15, %f81, %f82;
	selp.f32 	%f86, %f82, %f81, %p15;
	setp.lt.f32 	%p16, %f83, %f84;
	selp.f32 	%f87, %f84, %f83, %p16;
	setp.lt.f32 	%p17, %f85, %f86;
	selp.f32 	%f88, %f86, %f85, %p17;
	setp.lt.f32 	%p18, %f87, %f88;
	selp.f32 	%f443, %f88, %f87, %p18;
	add.s32 	%r49, %r70, -4096;
	setp.lt.u32 	%p19, %r49, 4096;
	mov.b32 	%r412, 4096;
	@%p19 bra 	$L__BB2_62;
	mov.b32 	%r412, 4096;
$L__BB2_60:
	add.s32 	%r105, %r48, %r412;
	mul.wide.u32 	%rd51, %r105, 4;
	add.s64 	%rd35, %rd15, %rd51;
	// begin inline asm
	ld.global.nc.u32 %r89, [%rd35];
	// end inline asm
	mov.b32 	%f89, %r89;
	mul.wide.u32 	%rd52, %r412, 4;
	add.s64 	%rd53, %rd18, %rd52;
	add.s64 	%rd36, %rd53, 1024;
	// begin inline asm
	ld.global.nc.u32 %r90, [%rd36];
	// end inline asm
	mov.b32 	%f90, %r90;
	add.s64 	%rd37, %rd53, 2048;
	// begin inline asm
	ld.global.nc.u32 %r91, [%rd37];
	// end inline asm
	mov.b32 	%f91, %r91;
	add.s64 	%rd38, %rd53, 3072;
	// begin inline asm
	ld.global.nc.u32 %r92, [%rd38];
	// end inline asm
	mov.b32 	%f92, %r92;
	add.s64 	%rd39, %rd53, 4096;
	// begin inline asm
	ld.global.nc.u32 %r93, [%rd39];
	// end inline asm
	mov.b32 	%f93, %r93;
	add.s64 	%rd40, %rd53, 5120;
	// begin inline asm
	ld.global.nc.u32 %r94, [%rd40];
	// end inline asm
	mov.b32 	%f94, %r94;
	add.s64 	%rd41, %rd53, 6144;
	// begin inline asm
	ld.global.nc.u32 %r95, [%rd41];
	// end inline asm
	mov.b32 	%f95, %r95;
	add.s64 	%rd42, %rd53, 7168;
	// begin inline asm
	ld.global.nc.u32 %r96, [%rd42];
	// end inline asm
	mov.b32 	%f96, %r96;
	add.s64 	%rd43, %rd53, 8192;
	// begin inline asm
	ld.global.nc.u32 %r97, [%rd43];
	// end inline asm
	mov.b32 	%f97, %r97;
	add.s64 	%rd44, %rd53, 9216;
	// begin inline asm
	ld.global.nc.u32 %r98, [%rd44];
	// end inline asm
	mov.b32 	%f98, %r98;
	add.s64 	%rd45, %rd53, 10240;
	// begin inline asm
	ld.global.nc.u32 %r99, [%rd45];
	// end inline asm
	mov.b32 	%f99, %r99;
	add.s64 	%rd46, %rd53, 11264;
	// begin inline asm
	ld.global.nc.u32 %r100, [%rd46];
	// end inline asm
	mov.b32 	%f100, %r100;
	add.s64 	%rd47, %rd53, 12288;
	// begin inline asm
	ld.global.nc.u32 %r101, [%rd47];
	// end inline asm
	mov.b32 	%f101, %r101;
	add.s64 	%rd48, %rd53, 13312;
	// begin inline asm
	ld.global.nc.u32 %r102, [%rd48];
	// end inline asm
	mov.b32 	%f102, %r102;
	add.s64 	%rd49, %rd53, 14336;
	// begin inline asm
	ld.global.nc.u32 %r103, [%rd49];
	// end inline asm
	mov.b32 	%f103, %r103;
	add.s64 	%rd50, %rd53, 15360;
	// begin inline asm
	ld.global.nc.u32 %r104, [%rd50];
	// end inline asm
	mov.b32 	%f104, %r104;
	setp.lt.f32 	%p20, %f443, %f89;
	selp.f32 	%f105, %f89, %f443, %p20;
	setp.lt.f32 	%p21, %f90, %f91;
	selp.f32 	%f106, %f91, %f90, %p21;
	setp.lt.f32 	%p22, %f92, %f93;
	selp.f32 	%f107, %f93, %f92, %p22;
	setp.lt.f32 	%p23, %f94, %f95;
	selp.f32 	%f108, %f95, %f94, %p23;
	setp.lt.f32 	%p24, %f96, %f97;
	selp.f32 	%f109, %f97, %f96, %p24;
	setp.lt.f32 	%p25, %f98, %f99;
	selp.f32 	%f110, %f99, %f98, %p25;
	setp.lt.f32 	%p26, %f100, %f101;
	selp.f32 	%f111, %f101, %f100, %p26;
	setp.lt.f32 	%p27, %f102, %f103;
	selp.f32 	%f112, %f103, %f102, %p27;
	setp.lt.f32 	%p28, %f105, %f106;
	selp.f32 	%f113, %f106, %f105, %p28;
	setp.lt.f32 	%p29, %f107, %f108;
	selp.f32 	%f114, %f108, %f107, %p29;
	setp.lt.f32 	%p30, %f109, %f110;
	selp.f32 	%f115, %f110, %f109, %p30;
	setp.lt.f32 	%p31, %f111, %f112;
	selp.f32 	%f116, %f112, %f111, %p31;
	setp.lt.f32 	%p32, %f113, %f114;
	selp.f32 	%f117, %f114, %f113, %p32;
	setp.lt.f32 	%p33, %f115, %f116;
	selp.f32 	%f118, %f116, %f115, %p33;
	setp.lt.f32 	%p34, %f117, %f118;
	selp.f32 	%f119, %f118, %f117, %p34;
	setp.lt.f32 	%p35, %f119, %f104;
	selp.f32 	%f443, %f104, %f119, %p35;
	sub.s32 	%r106, %r70, %r412;
	setp.lt.u32 	%p36, %r106, 4096;
	@%p36 bra 	$L__BB2_70;
	add.s32 	%r412, %r412, 4096;
	setp.le.u32 	%p37, %r412, %r49;
	@%p37 bra 	$L__BB2_60;
$L__BB2_62:
	setp.le.u32 	%p38, %r70, %r412;
	@%p38 bra 	$L__BB2_70;
	sub.s32 	%r53, %r70, %r412;
	setp.ge.s32 	%p39, %r48, %r53;
	@%p39 bra 	$L__BB2_70;
	not.b32 	%r107, %r48;
	add.s32 	%r108, %r70, %r107;
	sub.s32 	%r54, %r108, %r412;
	and.b32  	%r109, %r54, 768;
	setp.eq.s32 	%p40, %r109, 768;
	mov.u32 	%r416, %r48;
	@%p40 bra 	$L__BB2_67;
	add.s32 	%r414, %r48, %r412;
	shr.u32 	%r110, %r54, 8;
	add.s32 	%r111, %r110, 1;
	and.b32  	%r112, %r111, 3;
	neg.s32 	%r413, %r112;
	mov.u32 	%r416, %r48;
$L__BB2_66:
	.pragma "nounroll";
	mul.wide.u32 	%rd55, %r414, 4;
	add.s64 	%rd54, %rd15, %rd55;
	// begin inline asm
	ld.global.nc.u32 %r113, [%rd54];
	// end inline asm
	mov.b32 	%f121, %r113;
	setp.lt.f32 	%p41, %f443, %f121;
	selp.f32 	%f443, %f121, %f443, %p41;
	add.s32 	%r416, %r416, 256;
	add.s32 	%r414, %r414, 256;
	add.s32 	%r413, %r413, 1;
	setp.ne.s32 	%p42, %r413, 0;
	@%p42 bra 	$L__BB2_66;
$L__BB2_67:
	setp.lt.u32 	%p43, %r54, 768;
	@%p43 bra 	$L__BB2_70;
	add.s32 	%r418, %r416, 512;
	add.s32 	%r417, %r416, %r412;
$L__BB2_69:
	mul.wide.u32 	%rd60, %r417, 4;
	add.s64 	%rd56, %rd15, %rd60;
	// begin inline asm
	ld.global.nc.u32 %r114, [%rd56];
	// end inline asm
	mov.b32 	%f122, %r114;
	setp.lt.f32 	%p44, %f443, %f122;
	selp.f32 	%f123, %f122, %f443, %p44;
	add.s32 	%r118, %r417, 256;
	mul.wide.u32 	%rd61, %r118, 4;
	add.s64 	%rd57, %rd15, %rd61;
	// begin inline asm
	ld.global.nc.u32 %r115, [%rd57];
	// end inline asm
	mov.b32 	%f124, %r115;
	setp.lt.f32 	%p45, %f123, %f124;
	selp.f32 	%f125, %f124, %f123, %p45;
	add.s32 	%r119, %r417, 512;
	mul.wide.u32 	%rd62, %r119, 4;
	add.s64 	%rd58, %rd15, %rd62;
	// begin inline asm
	ld.global.nc.u32 %r116, [%rd58];
	// end inline asm
	mov.b32 	%f126, %r116;
	setp.lt.f32 	%p46, %f125, %f126;
	selp.f32 	%f127, %f126, %f125, %p46;
	add.s32 	%r120, %r417, 768;
	mul.wide.u32 	%rd63, %r120, 4;
	add.s64 	%rd59, %rd15, %rd63;
	// begin inline asm
	ld.global.nc.u32 %r117, [%rd59];
	// end inline asm
	mov.b32 	%f128, %r117;
	setp.lt.f32 	%p47, %f127, %f128;
	selp.f32 	%f443, %f128, %f127, %p47;
	add.s32 	%r68, %r418, 1024;
	add.s32 	%r121, %r418, 512;
	add.s32 	%r417, %r417, 1024;
	setp.lt.s32 	%p48, %r121, %r53;
	mov.u32 	%r418, %r68;
	@%p48 bra 	$L__BB2_69;
$L__BB2_70:
	// begin inline asm
	mov.u32 %r122, %laneid;
	// end inline asm
	mov.b32 	%r124, %f443;
	mov.b32 	%r125, 1;
	mov.b32 	%r146, 31;
	mov.b32 	%r147, -1;
	// begin inline asm
	shfl.sync.down.b32 %r123, %r124, %r125, %r146, %r147;
	// end inline asm
	mov.b32 	%f129, %r123;
	setp.gt.s32 	%p49, %r122, 30;
	setp.lt.f32 	%p50, %f443, %f129;
	selp.f32 	%f130, %f129, %f443, %p50;
	selp.f32 	%f131, %f443, %f130, %p49;
	mov.b32 	%r129, %f131;
	mov.b32 	%r130, 2;
	// begin inline asm
	shfl.sync.down.b32 %r128, %r129, %r130, %r146, %r147;
	// end inline asm
	mov.b32 	%f132, %r128;
	setp.gt.s32 	%p51, %r122, 29;
	setp.lt.f32 	%p52, %f131, %f132;
	selp.f32 	%f133, %f132, %f131, %p52;
	selp.f32 	%f134, %f131, %f133, %p51;
	mov.b32 	%r134, %f134;
	mov.b32 	%r135, 4;
	// begin inline asm
	shfl.sync.down.b32 %r133, %r134, %r135, %r146, %r147;
	// end inline asm
	mov.b32 	%f135, %r133;
	setp.gt.s32 	%p53, %r122, 27;
	setp.lt.f32 	%p54, %f134, %f135;
	selp.f32 	%f136, %f135, %f134, %p54;
	selp.f32 	%f137, %f134, %f136, %p53;
	mov.b32 	%r139, %f137;
	mov.b32 	%r140, 8;
	// begin inline asm
	shfl.sync.down.b32 %r138, %r139, %r140, %r146, %r147;
	// end inline asm
	mov.b32 	%f138, %r138;
	setp.gt.s32 	%p55, %r122, 23;
	setp.lt.f32 	%p56, %f137, %f138;
	selp.f32 	%f139, %f138, %f137, %p56;
	selp.f32 	%f140, %f137, %f139, %p55;
	mov.b32 	%r144, %f140;
	mov.b32 	%r145, 16;
	// begin inline asm
	shfl.sync.down.b32 %r143, %r144, %r145, %r146, %r147;
	// end inline asm
	mov.b32 	%f141, %r143;
	setp.gt.s32 	%p57, %r122, 15;
	setp.lt.f32 	%p58, %f140, %f141;
	selp.f32 	%f54, %f141, %f140, %p58;
	selp.f32 	%f444, %f140, %f54, %p57;
	setp.ne.s32 	%p59, %r122, 0;
	@%p59 bra 	$L__BB2_72;
	shr.u32 	%r148, %r48, 3;
	and.b32  	%r149, %r148, 124;
	mov.u32 	%r150, _ZZN3cub18CUB_300001_SM_10006detail6reduce28DeviceReduceSingleTileKernelINS2_10policy_hubIfjN4cuda3__47maximumIvEEE10Policy1000EPfSB_jS8_ffNS5_3std3__410__identityEEEvT0_T1_T2_T3_T4_T6_E12temp_storage;
	add.s32 	%r151, %r150, %r149;
	st.shared.f32 	[%r151+8], %f54;
$L__BB2_72:
	bar.sync 	0;
	setp.ne.s32 	%p60, %r48, 0;
	@%p60 bra 	$L__BB2_74;
	ld.shared.f32 	%f142, [_ZZN3cub18CUB_300001_SM_10006detail6reduce28DeviceReduceSingleTileKernelINS2_10policy_hubIfjN4cuda3__47maximumIvEEE10Policy1000EPfSB_jS8_ffNS5_3std3__410__identityEEEvT0_T1_T2_T3_T4_T6_E12temp_storage+12];
	setp.lt.f32 	%p61, %f444, %f142;
	selp.f32 	%f143, %f142, %f444, %p61;
	ld.shared.f32 	%f144, [_ZZN3cub18CUB_300001_SM_10006detail6reduce28DeviceReduceSingleTileKernelINS2_10policy_hubIfjN4cuda3__47maximumIvEEE10Policy1000EPfSB_jS8_ffNS5_3std3__410__identityEEEvT0_T1_T2_T3_T4_T6_E12temp_storage+16];
	setp.lt.f32 	%p62, %f143, %f144;
	selp.f32 	%f145, %f144, %f143, %p62;
	ld.shared.f32 	%f146, [_ZZN3cub18CUB_300001_SM_10006detail6reduce28DeviceReduceSingleTileKernelINS2_10policy_hubIfjN4cuda3__47maximumIvEEE10Policy1000EPfSB_jS8_ffNS5_3std3__410__identityEEEvT0_T1_T2_T3_T4_T6_E12temp_storage+20];
	setp.lt.f32 	%p63, %f145, %f146;
	selp.f32 	%f147, %f146, %f145, %p63;
	ld.shared.f32 	%f148, [_ZZN3cub18CUB_300001_SM_10006detail6reduce28DeviceReduceSingleTileKernelINS2_10policy_hubIfjN4cuda3__47maximumIvEEE10Policy1000EPfSB_jS8_ffNS5_3std3__410__identityEEEvT0_T1_T2_T3_T4_T6_E12temp_storage+24];
	setp.lt.f32 	%p64, %f147, %f148;
	selp.f32 	%f149, %f148, %f147, %p64;
	ld.shared.f32 	%f150, [_ZZN3cub18CUB_300001_SM_10006detail6reduce28DeviceReduceSingleTileKernelINS2_10policy_hubIfjN4cuda3__47maximumIvEEE10Policy1000EPfSB_jS8_ffNS5_3std3__410__identityEEEvT0_T1_T2_T3_T4_T6_E12temp_storage+28];
	setp.lt.f32 	%p65, %f149, %f150;
	selp.f32 	%f151, %f150, %f149, %p65;
	ld.shared.f32 	%f152, [_ZZN3cub18CUB_300001_SM_10006detail6reduce28DeviceReduceSingleTileKernelINS2_10policy_hubIfjN4cuda3__47maximumIvEEE10Policy1000EPfSB_jS8_ffNS5_3std3__410__identityEEEvT0_T1_T2_T3_T4_T6_E12temp_storage+32];
	setp.lt.f32 	%p66, %f151, %f152;
	selp.f32 	%f153, %f152, %f151, %p66;
	ld.shared.f32 	%f154, [_ZZN3cub18CUB_300001_SM_10006detail6reduce28DeviceReduceSingleTileKernelINS2_10policy_hubIfjN4cuda3__47maximumIvEEE10Policy1000EPfSB_jS8_ffNS5_3std3__410__identityEEEvT0_T1_T2_T3_T4_T6_E12temp_storage+36];
	setp.lt.f32 	%p67, %f153, %f154;
	selp.f32 	%f444, %f154, %f153, %p67;
$L__BB2_74:
	mov.u32 	%r391, %tid.x;
	setp.ne.s32 	%p249, %r391, 0;
	@%p249 bra 	$L__BB2_76;
	setp.lt.f32 	%p250, %f58, %f444;
	selp.f32 	%f417, %f444, %f58, %p250;
	st.global.f32 	[%rd1], %f417;
$L__BB2_76:
	ret;

}
	// .globl	_ZN3cub18CUB_300001_SM_10006detail6reduce18DeviceReduceKernelINS2_10policy_hubIfjN4cuda3__47maximumIvEEE10Policy1000EPfjS8_fNS5_3std3__410__identityEEEvT0_PT3_T1_NS0_13GridEvenShareISI_EET2_T4_
.visible .entry _ZN3cub18CUB_300001_SM_10006detail6reduce18DeviceReduceKernelINS2_10policy_hubIfjN4cuda3__47maximumIvEEE10Policy1000EPfjS8_fNS5_3std3__410__identityEEEvT0_PT3_T1_NS0_13GridEvenShareISI_EET2_T4_(
	.param .u64 .ptr .align 1 _ZN3cub18CUB_300001_SM_10006detail6reduce18DeviceReduceKernelINS2_10policy_hubIfjN4cuda3__47maximumIvEEE10Policy1000EPfjS8_fNS5_3std3__410__identityEEEvT0_PT3_T1_NS0_13GridEvenShareISI_EET2_T4__param_0,
	.param .u64 .ptr .align 1 _ZN3cub18CUB_300001_SM_10006detail6reduce18DeviceReduceKernelINS2_10policy_hubIfjN4cuda3__47maximumIvEEE10Policy1000EPfjS8_fNS5_3std3__410__identityEEEvT0_PT3_T1_NS0_13GridEvenShareISI_EET2_T4__param_1,
	.param .u32 _ZN3cub18CUB_300001_SM_10006detail6reduce18DeviceReduceKernelINS2_10policy_hubIfjN4cuda3__47maximumIvEEE10Policy1000EPfjS8_fNS5_3std3__410__identityEEEvT0_PT3_T1_NS0_13GridEvenShareISI_EET2_T4__param_2,
	.param .align 4 .b8 _ZN3cub18CUB_300001_SM_10006detail6reduce18DeviceReduceKernelINS2_10policy_hubIfjN4cuda3__47maximumIvEEE10Policy1000EPfjS8_fNS5_3std3__410__identityEEEvT0_PT3_T1_NS0_13GridEvenShareISI_EET2_T4__param_3[40],
	.param .align 1 .b8 _ZN3cub18CUB_300001_SM_10006detail6reduce18DeviceReduceKernelINS2_10policy_hubIfjN4cuda3__47maximumIvEEE10Policy1000EPfjS8_fNS5_3std3__410__identityEEEvT0_PT3_T1_NS0_13GridEvenShareISI_EET2_T4__param_4[1],
	.param .align 1 .b8 _ZN3cub18CUB_300001_SM_10006detail6reduce18DeviceReduceKernelINS2_10policy_hubIfjN4cuda3__47maximumIvEEE10Policy1000EPfjS8_fNS5_3std3__410__identityEEEvT0_PT3_T1_NS0_13GridEvenShareISI_EET2_T4__param_5[1]
)
.maxntid 256
{
	.reg .pred 	%p<249>;
	.reg .b32 	%r<478>;
	.reg .b32 	%f<439>;
	.reg .b64 	%rd<112>;
	// demoted variable
	.shared .align 4 .b8 _ZZN3cub18CUB_300001_SM_10006detail6reduce18DeviceReduceKernelINS2_10policy_hubIfjN4cuda3__47maximumIvEEE10Policy1000EPfjS8_fNS5_3std3__410__identityEEEvT0_PT3_T1_NS0_13GridEvenShareISI_EET2_T4_E12temp_storage[44];
	ld.param.u32 	%r1, [_ZN3cub18CUB_300001_SM_10006detail6reduce18DeviceReduceKernelINS2_10policy_hubIfjN4cuda3__47maximumIvEEE10Policy1000EPfjS8_fNS5_3std3__410__identityEEEvT0_PT3_T1_NS0_13GridEvenShareISI_EET2_T4__param_3+20];
	ld.param.u64 	%rd1, [_ZN3cub18CUB_300001_SM_10006detail6reduce18DeviceReduceKernelINS2_10policy_hubIfjN4cuda3__47maximumIvEEE10Policy1000EPfjS8_fNS5_3std3__410__identityEEEvT0_PT3_T1_NS0_13GridEvenShareISI_EET2_T4__param_0];
	ld.param.u32 	%r2, [_ZN3cub18CUB_300001_SM_10006detail6reduce18DeviceReduceKernelINS2_10policy_hubIfjN4cuda3__47maximumIvEEE10Policy1000EPfjS8_fNS5_3std3__410__identityEEEvT0_PT3_T1_NS0_13GridEvenShareISI_EET2_T4__param_3+24];
	mov.u32 	%r3, %ctaid.x;
	shl.b32 	%r4, %r2, 12;
	shl.b32 	%r5, %r3, 12;
	and.b64  	%rd3, %rd1, 15;
	setp.ne.s64 	%p1, %rd3, 0;
	@%p1 bra 	$L__BB3_36;
	sub.s32 	%r6, %r1, %r5;
	setp.gt.u32 	%p125, %r6, 4095;
	@%p125 bra 	$L__BB3_20;
	mov.u32 	%r7, %tid.x;
	setp.ge.u32 	%p190, %r7, %r6;
	mov.f32 	%f419, 0f00000000;
	mov.u32 	%r448, %r7;
	@%p190 bra 	$L__BB3_4;
	add.s32 	%r359, %r5, %r7;
	mul.wide.u32 	%rd97, %r359, 4;
	add.s64 	%rd96, %rd1, %rd97;
	// begin inline asm
	ld.global.nc.u32 %r358, [%rd96];
	// end inline asm
	mov.b32 	%f419, %r358;
	add.s32 	%r448, %r7, 256;
$L__BB3_4:
	setp.ge.u32 	%p191, %r448, %r6;
	@%p191 bra 	$L__BB3_11;
	not.b32 	%r360, %r448;
	add.s32 	%r10, %r1, %r360;
	and.b32  	%r361, %r10, 768;
	setp.eq.s32 	%p192, %r361, 768;
	@%p192 bra 	$L__BB3_8;
	add.s32 	%r446, %r448, %r5;
	shr.u32 	%r362, %r10, 8;
	add.s32 	%r363, %r362, 1;
	and.b32  	%r364, %r363, 3;
	neg.s32 	%r445, %r364;
$L__BB3_7:
	.pragma "nounroll";
	mul.wide.u32 	%rd99, %r446, 4;
	add.s64 	%rd98, %rd1, %rd99;
	// begin inline asm
	ld.global.nc.u32 %r365, [%rd98];
	// end inline asm
	mov.b32 	%f333, %r365;
	setp.lt.f32 	%p193, %f419, %f333;
	selp.f32 	%f419, %f333, %f419, %p193;
	add.s32 	%r448, %r448, 256;
	add.s32 	%r446, %r446, 256;
	add.s32 	%r445, %r445, 1;
	setp.ne.s32 	%p194, %r445, 0;
	@%p194 bra 	$L__BB3_7;
$L__BB3_8:
	sub.s32 	%r366, %r10, %r5;
	setp.lt.u32 	%p195, %r366, 768;
	@%p195 bra 	$L__BB3_11;
	add.s32 	%r450, %r448, 512;
	add.s32 	%r449, %r448, %r5;
$L__BB3_10:
	mul.wide.u32 	%rd104, %r449, 4;
	add.s64 	%rd100, %rd1, %rd104;
	// begin inline asm
	ld.global.nc.u32 %r367, [%rd100];
	// end inline asm
	mov.b32 	%f334, %r367;
	setp.lt.f32 	%p196, %f419, %f334;
	selp.f32 	%f335, %f334, %f419, %p196;
	add.s32 	%r371, %r449, 256;
	mul.wide.u32 	%rd105, %r371, 4;
	add.s64 	%rd101, %rd1, %rd105;
	// begin inline asm
	ld.global.nc.u32 %r368, [%rd101];
	// end inline asm
	mov.b32 	%f336, %r368;
	setp.lt.f32 	%p197, %f335, %f336;
	selp.f32 	%f337, %f336, %f335, %p197;
	add.s32 	%r372, %r449, 512;
	mul.wide.u32 	%rd106, %r372, 4;
	add.s64 	%rd102, %rd1, %rd106;
	// begin inline asm
	ld.global.nc.u32 %r369, [%rd102];
	// end inline asm
	mov.b32 	%f338, %r369;
	setp.lt.f32 	%p198, %f337, %f338;
	selp.f32 	%f339, %f338, %f337, %p198;
	add.s32 	%r373, %r449, 768;
	mul.wide.u32 	%rd107, %r373, 4;
	add.s64 	%rd103, %rd1, %rd107;
	// begin inline asm
	ld.global.nc.u32 %r370, [%rd103];
	// end inline asm
	mov.b32 	%f340, %r370;
	setp.lt.f32 	%p199, %f339, %f340;
	selp.f32 	%f419, %f340, %f339, %p199;
	add.s32 	%r24, %r450, 1024;
	add.s32 	%r374, %r450, 512;
	add.s32 	%r449, %r449, 1024;
	setp.lt.s32 	%p200, %r374, %r6;
	mov.u32 	%r450, %r24;
	@%p200 bra 	$L__BB3_10;
$L__BB3_11:
	setp.lt.u32 	%p201, %r6, 256;
	@%p201 bra 	$L__BB3_16;
	// begin inline asm
	mov.u32 %r413, %laneid;
	// end inline asm
	mov.b32 	%r415, %f419;
	mov.b32 	%r416, 1;
	mov.b32 	%r437, 31;
	mov.b32 	%r438, -1;
	// begin inline asm
	shfl.sync.down.b32 %r414, %r415, %r416, %r437, %r438;
	// end inline asm
	mov.b32 	%f388, %r414;
	setp.gt.s32 	%p229, %r413, 30;
	setp.lt.f32 	%p230, %f419, %f388;
	selp.f32 	%f389, %f388, %f419, %p230;
	selp.f32 	%f390, %f419, %f389, %p229;
	mov.b32 	%r420, %f390;
	mov.b32 	%r421, 2;
	// begin inline asm
	shfl.sync.down.b32 %r419, %r420, %r421, %r437, %r438;
	// end inline asm
	mov.b32 	%f391, %r419;
	setp.gt.s32 	%p231, %r413, 29;
	setp.lt.f32 	%p232, %f390, %f391;
	selp.f32 	%f392, %f391, %f390, %p232;
	selp.f32 	%f393, %f390, %f392, %p231;
	mov.b32 	%r425, %f393;
	mov.b32 	%r426, 4;
	// begin inline asm
	shfl.sync.down.b32 %r424, %r425, %r426, %r437, %r438;
	// end inline asm
	mov.b32 	%f394, %r424;
	setp.gt.s32 	%p233, %r413, 27;
	setp.lt.f32 	%p234, %f393, %f394;
	selp.f32 	%f395, %f394, %f393, %p234;
	selp.f32 	%f396, %f393, %f395, %p233;
	mov.b32 	%r430, %f396;
	mov.b32 	%r431, 8;
	// begin inline asm
	shfl.sync.down.b32 %r429, %r430, %r431, %r437, %r438;
	// end inline asm
	mov.b32 	%f397, %r429;
	setp.gt.s32 	%p235, %r413, 23;
	setp.lt.f32 	%p236, %f396, %f397;
	selp.f32 	%f398, %f397, %f396, %p236;
	selp.f32 	%f399, %f396, %f398, %p235;
	mov.b32 	%r435, %f399;
	mov.b32 	%r436, 16;
	// begin inline asm
	shfl.sync.down.b32 %r434, %r435, %r436, %r437, %r438;
	// end inline asm
	mov.b32 	%f400, %r434;
	setp.gt.s32 	%p237, %r413, 15;
	setp.lt.f32 	%p238, %f399, %f400;
	selp.f32 	%f10, %f400, %f399, %p238;
	selp.f32 	%f438, %f399, %f10, %p237;
	setp.ne.s32 	%p239, %r413, 0;
	@%p239 bra 	$L__BB3_14;
	shr.u32 	%r439, %r7, 3;
	and.b32  	%r440, %r439, 124;
	mov.u32 	%r441, _ZZN3cub18CUB_300001_SM_10006detail6reduce18DeviceReduceKernelINS2_10policy_hubIfjN4cuda3__47maximumIvEEE10Policy1000EPfjS8_fNS5_3std3__410__identityEEEvT0_PT3_T1_NS0_13GridEvenShareISI_EET2_T4_E12temp_storage;
	add.s32 	%r442, %r441, %r440;
	st.shared.f32 	[%r442+8], %f10;
$L__BB3_14:
	bar.sync 	0;
	setp.ne.s32 	%p240, %r7, 0;
	@%p240 bra 	$L__BB3_71;
	ld.shared.f32 	%f401, [_ZZN3cub18CUB_300001_SM_10006detail6reduce18DeviceReduceKernelINS2_10policy_hubIfjN4cuda3__47maximumIvEEE10Policy1000EPfjS8_fNS5_3std3__410__identityEEEvT0_PT3_T1_NS0_13GridEvenShareISI_EET2_T4_E12temp_storage+12];
	setp.lt.f32 	%p241, %f438, %f401;
	selp.f32 	%f402, %f401, %f438, %p241;
	ld.shared.f32 	%f403, [_ZZN3cub18CUB_300001_SM_10006detail6reduce18DeviceReduceKernelINS2_10policy_hubIfjN4cuda3__47maximumIvEEE10Policy1000EPfjS8_fNS5_3std3__410__identityEEEvT0_PT3_T1_NS0_13GridEvenShareISI_EET2_T4_E12temp_storage+16];
	setp.lt.f32 	%p242, %f402, %f403;
	selp.f32 	%f404, %f403, %f402, %p242;
	ld.shared.f32 	%f405, [_ZZN3cub18CUB_300001_SM_10006detail6reduce18DeviceReduceKernelINS2_10policy_hubIfjN4cuda3__47maximumIvEEE10Policy1000EPfjS8_fNS5_3std3__410__identityEEEvT0_PT3_T1_NS0_13GridEvenShareISI_EET2_T4_E12temp_storage+20];
	setp.lt.f32 	%p243, %f404, %f405;
	selp.f32 	%f406, %f405, %f404, %p243;
	ld.shared.f32 	%f407, [_ZZN3cub18CUB_300001_SM_10006detail6reduce18DeviceReduceKernelINS2_10policy_hubIfjN4cuda3__47maximumIvEEE10Policy1000EPfjS8_fNS5_3std3__410__identityEEEvT0_PT3_T1_NS0_13GridEvenShareISI_EET2_T4_E12temp_storage+24];
	setp.lt.f32 	%p244, %f406, %f407;
	selp.f32 	%f408, %f407, %f406, %p244;
	ld.shared.f32 	%f409, [_ZZN3cub18CUB_300001_SM_10006detail6reduce18DeviceReduceKernelINS2_10policy_hubIfjN4cuda3__47maximumIvEEE10Policy1000EPfjS8_fNS5_3std3__410__identityEEEvT0_PT3_T1_NS0_13GridEvenShareISI_EET2_T4_E12temp_storage+28];
	setp.lt.f32 	%p245, %f408, %f409;
	selp.f32 	%f410, %f409, %f408, %p245;
	ld.shared.f32 	%f411, [_ZZN3cub18CUB_300001_SM_10006detail6reduce18DeviceReduceKernelINS2_10policy_hubIfjN4cuda3__47maximumIvEEE10Policy1000EPfjS8_fNS5_3std3__410__identityEEEvT0_PT3_T1_NS0_13GridEvenShareISI_EET2_T4_E12temp_storage+32];
	setp.lt.f32 	%p246, %f410, %f411;
	selp.f32 	%f412, %f411, %f410, %p246;
	ld.shared.f32 	%f413, [_ZZN3cub18CUB_300001_SM_10006detail6reduce18DeviceReduceKernelINS2_10policy_hubIfjN4cuda3__47maximumIvEEE10Policy1000EPfjS8_fNS5_3std3__410__identityEEEvT0_PT3_T1_NS0_13GridEvenShareISI_EET2_T4_E12temp_storage+36];
	setp.lt.f32 	%p247, %f412, %f413;
	selp.f32 	%f438, %f413, %f412, %p247;
	bra.uni 	$L__BB3_71;
$L__BB3_16:
	// begin inline asm
	mov.u32 %r375, %laneid;
	// end inline asm
	and.b32  	%r401, %r7, 992;
	add.s32 	%r402, %r401, 32;
	setp.gt.u32 	%p202, %r402, %r6;
	not.b32 	%r403, %r401;
	add.s32 	%r404, %r6, %r403;
	selp.b32 	%r399, %r404, 31, %p202;
	mov.b32 	%r377, %f419;
	mov.b32 	%r378, 1;
	mov.b32 	%r400, -1;
	// begin inline asm
	shfl.sync.down.b32 %r376, %r377, %r378, %r399, %r400;
	// end inline asm
	mov.b32 	%f341, %r376;
	setp.lt.s32 	%p203, %r375, %r399;
	setp.lt.f32 	%p204, %f419, %f341;
	selp.f32 	%f342, %f341, %f419, %p204;
	selp.f32 	%f343, %f342, %f419, %p203;
	mov.b32 	%r382, %f343;
	mov.b32 	%r383, 2;
	// begin inline asm
	shfl.sync.down.b32 %r381, %r382, %r383, %r399, %r400;
	// end inline asm
	mov.b32 	%f344, %r381;
	add.s32 	%r405, %r375, 2;
	setp.gt.s32 	%p205, %r405, %r399;
	setp.lt.f32 	%p206, %f343, %f344;
	selp.f32 	%f345, %f344, %f343, %p206;
	selp.f32 	%f346, %f343, %f345, %p205;
	mov.b32 	%r387, %f346;
	mov.b32 	%r388, 4;
	// begin inline asm
	shfl.sync.down.b32 %r386, %r387, %r388, %r399, %r400;
	// end inline asm
	mov.b32 	%f347, %r386;
	add.s32 	%r406, %r375, 4;
	setp.gt.s32 	%p207, %r406, %r399;
	setp.lt.f32 	%p208, %f346, %f347;
	selp.f32 	%f348, %f347, %f346, %p208;
	selp.f32 	%f349, %f346, %f348, %p207;
	mov.b32 	%r392, %f349;
	mov.b32 	%r393, 8;
	// begin inline asm
	shfl.sync.down.b32 %r391, %r392, %r393, %r399, %r400;
	// end inline asm
	mov.b32 	%f350, %r391;
	add.s32 	%r407, %r375, 8;
	setp.gt.s32 	%p209, %r407, %r399;
	setp.lt.f32 	%p210, %f349, %f350;
	selp.f32 	%f351, %f350, %f349, %p210;
	selp.f32 	%f352, %f349, %f351, %p209;
	mov.b32 	%r397, %f352;
	mov.b32 	%r398, 16;
	// begin inline asm
	shfl.sync.down.b32 %r396, %r397, %r398, %r399, %r400;
	// end inline asm
	mov.b32 	%f353, %r396;
	add.s32 	%r408, %r375, 16;
	setp.gt.s32 	%p211, %r408, %r399;
	setp.lt.f32 	%p212, %f352, %f353;
	selp.f32 	%f354, %f353, %f352, %p212;
	selp.f32 	%f438, %f352, %f354, %p211;
	setp.ne.s32 	%p213, %r375, 0;
	@%p213 bra 	$L__BB3_18;
	shr.u32 	%r409, %r7, 3;
	and.b32  	%r410, %r409, 124;
	mov.u32 	%r411, _ZZN3cub18CUB_300001_SM_10006detail6reduce18DeviceReduceKernelINS2_10policy_hubIfjN4cuda3__47maximumIvEEE10Policy1000EPfjS8_fNS5_3std3__410__identityEEEvT0_PT3_T1_NS0_13GridEvenShareISI_EET2_T4_E12temp_storage;
	add.s32 	%r412, %r411, %r410;
	st.shared.f32 	[%r412+8], %f438;
$L__BB3_18:
	bar.sync 	0;
	setp.ne.s32 	%p214, %r7, 0;
	@%p214 bra 	$L__BB3_71;
	setp.gt.u32 	%p215, %r6, 32;
	ld.shared.f32 	%f355, [_ZZN3cub18CUB_300001_SM_10006detail6reduce18DeviceReduceKernelINS2_10policy_hubIfjN4cuda3__47maximumIvEEE10Policy1000EPfjS8_fNS5_3std3__410__identityEEEvT0_PT3_T1_NS0_13GridEvenShareISI_EET2_T4_E12temp_storage+12];
	setp.lt.f32 	%p216, %f438, %f355;
	selp.f32 	%f357, %f355, %f438, %p216;
	selp.f32 	%f358, %f357, %f438, %p215;
	setp.gt.u32 	%p217, %r6, 64;
	ld.shared.f32 	%f360, [_ZZN3cub18CUB_300001_SM_10006detail6reduce18DeviceReduceKernelINS2_10policy_hubIfjN4cuda3__47maximumIvEEE10Policy1000EPfjS8_fNS5_3std3__410__identityEEEvT0_PT3_T1_NS0_13GridEvenShareISI_EET2_T4_E12temp_storage+16];
	setp.lt.f32 	%p218, %f358, %f360;
	selp.f32 	%f362, %f360, %f358, %p218;
	selp.f32 	%f363, %f362, %f358, %p217;
	setp.gt.u32 	%p219, %r6, 96;
	ld.shared.f32 	%f365, [_ZZN3cub18CUB_300001_SM_10006detail6reduce18DeviceReduceKernelINS2_10policy_hubIfjN4cuda3__47maximumIvEEE10Policy1000EPfjS8_fNS5_3std3__410__identityEEEvT0_PT3_T1_NS0_13GridEvenShareISI_EET2_T4_E12temp_storage+20];
	setp.lt.f32 	%p220, %f363, %f365;
	selp.f32 	%f367, %f365, %f363, %p220;
	selp.f32 	%f368, %f367, %f363, %p219;
	setp.gt.u32 	%p221, %r6, 128;
	ld.shared.f32 	%f370, [_ZZN3cub18CUB_300001_SM_10006detail6reduce18DeviceReduceKernelINS2_10policy_hubIfjN4cuda3__47maximumIvEEE10Policy1000EPfjS8_fNS5_3std3__410__identityEEEvT0_PT3_T1_NS0_13GridEvenShareISI_EET2_T4_E12temp_storage+24];
	setp.lt.f32 	%p222, %f368, %f370;
	selp.f32 	%f372, %f370, %f368, %p222;
	selp.f32 	%f373, %f372, %f368, %p221;
	setp.gt.u32 	%p223, %r6, 160;
	ld.shared.f32 	%f375, [_ZZN3cub18CUB_300001_SM_10006detail6reduce18DeviceReduceKernelINS2_10policy_hubIfjN4cuda3__47maximumIvEEE10Policy1000EPfjS8_fNS5_3std3__410__identityEEEvT0_PT3_T1_NS0_13GridEvenShareISI_EET2_T4_E12temp_storage+28];
	setp.lt.f32 	%p224, %f373, %f375;
	selp.f32 	%f377, %f375, %f373, %p224;
	selp.f32 	%f378, %f377, %f373, %p223;
	setp.gt.u32 	%p225, %r6, 192;
	ld.shared.f32 	%f380, [_ZZN3cub18CUB_300001_SM_10006detail6reduce18DeviceReduceKernelINS2_10policy_hubIfjN4cuda3__47maximumIvEEE10Policy1000EPfjS8_fNS5_3std3__410__identityEEEvT0_PT3_T1_NS0_13GridEvenShareISI_EET2_T4_E12temp_storage+32];
	setp.lt.f32 	%p226, %f378, %f380;
	selp.f32 	%f382, %f380, %f378, %p226;
	selp.f32 	%f383, %f382, %f378, %p225;
	setp.gt.u32 	%p227, %r6, 224;
	ld.shared.f32 	%f385, [_ZZN3cub18CUB_300001_SM_10006detail6reduce18DeviceReduceKernelINS2_10policy_hubIfjN4cuda3__47maximumIvEEE10Policy1000EPfjS8_fNS5_3std3__410__identityEEEvT0_PT3_T1_NS0_13GridEvenShareISI_EET2_T4_E12temp_storage+36];
	setp.lt.f32 	%p228, %f383, %f385;
	selp.f32 	%f387, %f385, %f383, %p228;
	selp.f32 	%f438, %f387, %f383, %p227;
	bra.uni 	$L__BB3_71;
$L__BB3_20:
	mov.u32 	%r26, %tid.x;
	shl.b32 	%r27, %r26, 2;
	add.s32 	%r274, %r5, %r27;
	mul.wide.u32 	%rd72, %r274, 4;
	add.s64 	%rd62, %rd1, %rd72;
	// begin inline asm
	ld.global.nc.v2.u64 {%rd60, %rd61}, [%rd62];
	// end inline asm
	mov.b64 	{%r275, %r276}, %rd61;
	mov.b64 	{%r277, %r278}, %rd60;
	mov.b32 	%f235, %r278;
	mov.b32 	%f236, %r277;
	mov.b32 	%f237, %r276;
	mov.b32 	%f238, %r275;
	add.s64 	%rd65, %rd62, 4096;
	// begin inline asm
	ld.global.nc.v2.u64 {%rd63, %rd64}, [%rd65];
	// end inline asm
	mov.b64 	{%r279, %r280}, %rd64;
	mov.b64 	{%r281, %r282}, %rd63;
	mov.b32 	%f239, %r282;
	mov.b32 	%f240, %r281;
	mov.b32 	%f241, %r280;
	mov.b32 	%f242, %r279;
	add.s64 	%rd68, %rd62, 8192;
	// begin inline asm
	ld.global.nc.v2.u64 {%rd66, %rd67}, [%rd68];
	// end inline asm
	mov.b64 	{%r283, %r284}, %rd67;
	mov.b64 	{%r285, %r286}, %rd66;
	mov.b32 	%f243, %r286;
	mov.b32 	%f244, %r285;
	mov.b32 	%f245, %r284;
	mov.b32 	%f246, %r283;
	add.s64 	%rd71, %rd62, 12288;
	// begin inline asm
	ld.global.nc.v2.u64 {%rd69, %rd70}, [%rd71];
	// end inline asm
	mov.b64 	{%r287, %r288}, %rd70;
	mov.b64 	{%r289, %r290}, %rd69;
	mov.b32 	%f247, %r290;
	mov.b32 	%f248, %r289;
	mov.b32 	%f249, %r288;
	mov.b32 	%f250, %r287;
	setp.lt.f32 	%p126, %f236, %f235;
	selp.f32 	%f251, %f235, %f236, %p126;
	setp.lt.f32 	%p127, %f238, %f237;
	selp.f32 	%f252, %f237, %f238, %p127;
	setp.lt.f32 	%p128, %f240, %f239;
	selp.f32 	%f253, %f239, %f240, %p128;
	setp.lt.f32 	%p129, %f242, %f241;
	selp.f32 	%f254, %f241, %f242, %p129;
	setp.lt.f32 	%p130, %f244, %f243;
	selp.f32 	%f255, %f243, %f244, %p130;
	setp.lt.f32 	%p131, %f246, %f245;
	selp.f32 	%f256, %f245, %f246, %p131;
	setp.lt.f32 	%p132, %f248, %f247;
	selp.f32 	%f257, %f247, %f248, %p132;
	setp.lt.f32 	%p133, %f250, %f249;
	selp.f32 	%f258, %f249, %f250, %p133;
	setp.lt.f32 	%p134, %f251, %f252;
	selp.f32 	%f259, %f252, %f251, %p134;
	setp.lt.f32 	%p135, %f253, %f254;
	selp.f32 	%f260, %f254, %f253, %p135;
	setp.lt.f32 	%p136, %f255, %f256;
	selp.f32 	%f261, %f256, %f255, %p136;
	setp.lt.f32 	%p137, %f257, %f258;
	selp.f32 	%f262, %f258, %f257, %p137;
	setp.lt.f32 	%p138, %f259, %f260;
	selp.f32 	%f263, %f260, %f259, %p138;
	setp.lt.f32 	%p139, %f261, %f262;
	selp.f32 	%f264, %f262, %f261, %p139;
	setp.lt.f32 	%p140, %f263, %f264;
	selp.f32 	%f425, %f264, %f263, %p140;
	setp.lt.u32 	%p141, %r6, %r4;
	@%p141 bra 	$L__BB3_32;
	add.s32 	%r28, %r4, %r5;
	add.s32 	%r452, %r28, 256;
	add.s32 	%r451, %r28, %r26;
	mov.b32 	%r453, 0;
$L__BB3_22:
	add.s32 	%r5, %r5, %r4;
	add.s32 	%r292, %r1, -4096;
	setp.gt.u32 	%p142, %r5, %r292;
	@%p142 bra 	$L__BB3_24;
	add.s32 	%r293, %r5, %r27;
	mul.wide.u32 	%rd85, %r293, 4;
	add.s64 	%rd75, %rd1, %rd85;
	// begin inline asm
	ld.global.nc.v2.u64 {%rd73, %rd74}, [%rd75];
	// end inline asm
	mov.b64 	{%r294, %r295}, %rd74;
	mov.b64 	{%r296, %r297}, %rd73;
	mov.b32 	%f265, %r297;
	mov.b32 	%f266, %r296;
	mov.b32 	%f267, %r295;
	mov.b32 	%f268, %r294;
	add.s64 	%rd78, %rd75, 4096;
	// begin inline asm
	ld.global.nc.v2.u64 {%rd76, %rd77}, [%rd78];
	// end inline asm
	mov.b64 	{%r298, %r299}, %rd77;
	mov.b64 	{%r300, %r301}, %rd76;
	mov.b32 	%f269, %r301;
	mov.b32 	%f270, %r300;
	mov.b32 	%f271, %r299;
	mov.b32 	%f272, %r298;
	add.s64 	%rd81, %rd75, 8192;
	// begin inline asm
	ld.global.nc.v2.u64 {%rd79, %rd80}, [%rd81];
	// end inline asm
	mov.b64 	{%r302, %r303}, %rd80;
	mov.b64 	{%r304, %r305}, %rd79;
	mov.b32 	%f273, %r305;
	mov.b32 	%f274, %r304;
	mov.b32 	%f275, %r303;
	mov.b32 	%f276, %r302;
	add.s64 	%rd84, %rd75, 12288;
	// begin inline asm
	ld.global.nc.v2.u64 {%rd82, %rd83}, [%rd84];
	// end inline asm
	mov.b64 	{%r306, %r307}, %rd83;
	mov.b64 	{%r308, %r309}, %rd82;
	mov.b32 	%f277, %r309;
	mov.b32 	%f278, %r308;
	mov.b32 	%f279, %r307;
	mov.b32 	%f280, %r306;
	setp.lt.f32 	%p143, %f425, %f266;
	selp.f32 	%f281, %f266, %f425, %p143;
	setp.lt.f32 	%p144, %f265, %f268;
	selp.f32 	%f282, %f268, %f265, %p144;
	setp.lt.f32 	%p145, %f267, %f270;
	selp.f32 	%f283, %f270, %f267, %p145;
	setp.lt.f32 	%p146, %f269, %f272;
	selp.f32 	%f284, %f272, %f269, %p146;
	setp.lt.f32 	%p147, %f271, %f274;
	selp.f32 	%f285, %f274, %f271, %p147;
	setp.lt.f32 	%p148, %f273, %f276;
	selp.f32 	%f286, %f276, %f273, %p148;
	setp.lt.f32 	%p149, %f275, %f278;
	selp.f32 	%f287, %f278, %f275, %p149;
	setp.lt.f32 	%p150, %f277, %f280;
	selp.f32 	%f288, %f280, %f277, %p150;
	setp.lt.f32 	%p151, %f281, %f282;
	selp.f32 	%f289, %f282, %f281, %p151;
	setp.lt.f32 	%p152, %f283, %f284;
	selp.f32 	%f290, %f284, %f283, %p152;
	setp.lt.f32 	%p153, %f285, %f286;
	selp.f32 	%f291, %f286, %f285, %p153;
	setp.lt.f32 	%p154, %f287, %f288;
	selp.f32 	%f292, %f288, %f287, %p154;
	setp.lt.f32 	%p155, %f289, %f290;
	selp.f32 	%f293, %f290, %f289, %p155;
	setp.lt.f32 	%p156, %f291, %f292;
	selp.f32 	%f294, %f292, %f291, %p156;
	setp.lt.f32 	%p157, %f293, %f294;
	selp.f32 	%f295, %f294, %f293, %p157;
	setp.lt.f32 	%p158, %f295, %f279;
	selp.f32 	%f425, %f279, %f295, %p158;
	sub.s32 	%r310, %r1, %r5;
	setp.lt.u32 	%p159, %r310, %r4;
	add.s32 	%r453, %r453, 1;
	add.s32 	%r452, %r452, %r4;
	add.s32 	%r451, %r451, %r4;
	@%p159 bra 	$L__BB3_32;
	bra.uni 	$L__BB3_22;
$L__BB3_24:
	setp.le.u32 	%p160, %r1, %r5;
	@%p160 bra 	$L__BB3_32;
	sub.s32 	%r39, %r1, %r5;
	setp.ge.s32 	%p161, %r26, %r39;
	@%p161 bra 	$L__BB3_32;
	not.b32 	%r311, %r26;
	add.s32 	%r312, %r1, %r311;
	sub.s32 	%r313, %r312, %r28;
	mul.lo.s32 	%r314, %r2, %r453;
	shl.b32 	%r315, %r314, 12;
	sub.s32 	%r40, %r313, %r315;
	shr.u32 	%r316, %r312, 8;
	add.s32 	%r41, %r316, 1;
	and.b32  	%r317, %r312, 768;
	setp.eq.s32 	%p162, %r317, 768;
	mov.u32 	%r458, %r26;
	@%p162 bra 	$L__BB3_29;
	and.b32  	%r318, %r41, 3;
	neg.s32 	%r455, %r318;
	mov.u32 	%r458, %r26;
$L__BB3_28:
	.pragma "nounroll";
	mul.wide.u32 	%rd87, %r451, 4;
	add.s64 	%rd86, %rd1, %rd87;
	// begin inline asm
	ld.global.nc.u32 %r319, [%rd86];
	// end inline asm
	mov.b32 	%f297, %r319;
	setp.lt.f32 	%p163, %f425, %f297;
	selp.f32 	%f425, %f297, %f425, %p163;
	add.s32 	%r458, %r458, 256;
	add.s32 	%r451, %r451, 256;
	add.s32 	%r455, %r455, 1;
	setp.ne.s32 	%p164, %r455, 0;
	@%p164 bra 	$L__BB3_28;
$L__BB3_29:
	setp.lt.u32 	%p165, %r40, 768;
	@%p165 bra 	$L__BB3_32;
	add.s32 	%r460, %r458, 512;
	add.s32 	%r459, %r458, %r452;
$L__BB3_31:
	add.s32 	%r324, %r459, -256;
	mul.wide.u32 	%rd92, %r324, 4;
	add.s64 	%rd88, %rd1, %rd92;
	// begin inline asm
	ld.global.nc.u32 %r320, [%rd88];
	// end inline asm
	mov.b32 	%f298, %r320;
	setp.lt.f32 	%p166, %f425, %f298;
	selp.f32 	%f299, %f298, %f425, %p166;
	mul.wide.u32 	%rd93, %r459, 4;
	add.s64 	%rd89, %rd1, %rd93;
	// begin inline asm
	ld.global.nc.u32 %r321, [%rd89];
	// end inline asm
	mov.b32 	%f300, %r321;
	setp.lt.f32 	%p167, %f299, %f300;
	selp.f32 	%f301, %f300, %f299, %p167;
	add.s32 	%r325, %r459, 256;
	mul.wide.u32 	%rd94, %r325, 4;
	add.s64 	%rd90, %rd1, %rd94;
	// begin inline asm
	ld.global.nc.u32 %r322, [%rd90];
	// end inline asm
	mov.b32 	%f302, %r322;
	setp.lt.f32 	%p168, %f301, %f302;
	selp.f32 	%f303, %f302, %f301, %p168;
	add.s32 	%r326, %r459, 512;
	mul.wide.u32 	%rd95, %r326, 4;
	add.s64 	%rd91, %rd1, %rd95;
	// begin inline asm
	ld.global.nc.u32 %r323, [%rd91];
	// end inline asm
	mov.b32 	%f304, %r323;
	setp.lt.f32 	%p169, %f303, %f304;
	selp.f32 	%f425, %f304, %f303, %p169;
	add.s32 	%r54, %r460, 1024;
	add.s32 	%r327, %r460, 512;
	add.s32 	%r459, %r459, 1024;
	setp.lt.s32 	%p170, %r327, %r39;
	mov.u32 	%r460, %r54;
	@%p170 bra 	$L__BB3_31;
$L__BB3_32:
	// begin inline asm
	mov.u32 %r328, %laneid;
	// end inline asm
	mov.b32 	%r330, %f425;
	mov.b32 	%r331, 1;
	mov.b32 	%r352, 31;
	mov.b32 	%r353, -1;
	// begin inline asm
	shfl.sync.down.b32 %r329, %r330, %r331, %r352, %r353;
	// end inline asm
	mov.b32 	%f305, %r329;
	setp.gt.s32 	%p171, %r328, 30;
	setp.lt.f32 	%p172, %f425, %f305;
	selp.f32 	%f306, %f305, %f425, %p172;
	selp.f32 	%f307, %f425, %f306, %p171;
	mov.b32 	%r335, %f307;
	mov.b32 	%r336, 2;
	// begin inline asm
	shfl.sync.down.b32 %r334, %r335, %r336, %r352, %r353;
	// end inline asm
	mov.b32 	%f308, %r334;
	setp.gt.s32 	%p173, %r328, 29;
	setp.lt.f32 	%p174, %f307, %f308;
	selp.f32 	%f309, %f308, %f307, %p174;
	selp.f32 	%f310, %f307, %f309, %p173;
	mov.b32 	%r340, %f310;
	mov.b32 	%r341, 4;
	// begin inline asm
	shfl.sync.down.b32 %r339, %r340, %r341, %r352, %r353;
	// end inline asm
	mov.b32 	%f311, %r339;
	setp.gt.s32 	%p175, %r328, 27;
	setp.lt.f32 	%p176, %f310, %f311;
	selp.f32 	%f312, %f311, %f310, %p176;
	selp.f32 	%f313, %f310, %f312, %p175;
	mov.b32 	%r345, %f313;
	mov.b32 	%r346, 8;
	// begin inline asm
	shfl.sync.down.b32 %r344, %r345, %r346, %r352, %r353;
	// end inline asm
	mov.b32 	%f314, %r344;
	setp.gt.s32 	%p177, %r328, 23;
	setp.lt.f32 	%p178, %f313, %f314;
	selp.f32 	%f315, %f314, %f313, %p178;
	selp.f32 	%f316, %f313, %f315, %p177;
	mov.b32 	%r350, %f316;
	mov.b32 	%r351, 16;
	// begin inline asm
	shfl.sync.down.b32 %r349, %r350, %r351, %r352, %r353;
	// end inline asm
	mov.b32 	%f317, %r349;
	setp.gt.s32 	%p179, %r328, 15;
	setp.lt.f32 	%p180, %f316, %f317;
	selp.f32 	%f25, %f317, %f316, %p180;
	selp.f32 	%f438, %f316, %f25, %p179;
	setp.ne.s32 	%p181, %r328, 0;
	@%p181 bra 	$L__BB3_34;
	shr.u32 	%r354, %r26, 3;
	and.b32  	%r355, %r354, 124;
	mov.u32 	%r356, _ZZN3cub18CUB_300001_SM_10006detail6reduce18DeviceReduceKernelINS2_10policy_hubIfjN4cuda3__47maximumIvEEE10Policy1000EPfjS8_fNS5_3std3__410__identityEEEvT0_PT3_T1_NS0_13GridEvenShareISI_EET2_T4_E12temp_storage;
	add.s32 	%r357, %r356, %r355;
	st.shared.f32 	[%r357+8], %f25;
$L__BB3_34:
	bar.sync 	0;
	setp.ne.s32 	%p182, %r26, 0;
	@%p182 bra 	$L__BB3_71;
	ld.shared.f32 	%f318, [_ZZN3cub18CUB_300001_SM_10006detail6reduce18DeviceReduceKernelINS2_10policy_hubIfjN4cuda3__47maximumIvEEE10Policy1000EPfjS8_fNS5_3std3__410__identityEEEvT0_PT3_T1_NS0_13GridEvenShareISI_EET2_T4_E12temp_storage+12];
	setp.lt.f32 	%p183, %f438, %f318;
	selp.f32 	%f319, %f318, %f438, %p183;
	ld.shared.f32 	%f320, [_ZZN3cub18CUB_300001_SM_10006detail6reduce18DeviceReduceKernelINS2_10policy_hubIfjN4cuda3__47maximumIvEEE10Policy1000EPfjS8_fNS5_3std3__410__identityEEEvT0_PT3_T1_NS0_13GridEvenShareISI_EET2_T4_E12temp_storage+16];
	setp.lt.f32 	%p184, %f319, %f320;
	selp.f32 	%f321, %f320, %f319, %p184;
	ld.shared.f32 	%f322, [_ZZN3cub18CUB_300001_SM_10006detail6reduce18DeviceReduceKernelINS2_10policy_hubIfjN4cuda3__47maximumIvEEE10Policy1000EPfjS8_fNS5_3std3__410__identityEEEvT0_PT3_T1_NS0_13GridEvenShareISI_EET2_T4_E12temp_storage+20];
	setp.lt.f32 	%p185, %f321, %f322;
	selp.f32 	%f323, %f322, %f321, %p185;
	ld.shared.f32 	%f324, [_ZZN3cub18CUB_300001_SM_10006detail6reduce18DeviceReduceKernelINS2_10policy_hubIfjN4cuda3__47maximumIvEEE10Policy1000EPfjS8_fNS5_3std3__410__identityEEEvT0_PT3_T1_NS0_13GridEvenShareISI_EET2_T4_E12temp_storage+24];
	setp.lt.f32 	%p186, %f323, %f324;
	selp.f32 	%f325, %f324, %f323, %p186;
	ld.shared.f32 	%f326, [_ZZN3cub18CUB_300001_SM_10006detail6reduce18DeviceReduceKernelINS2_10policy_hubIfjN4cuda3__47maximumIvEEE10Policy1000EPfjS8_fNS5_3std3__410__identityEEEvT0_PT3_T1_NS0_13GridEvenShareISI_EET2_T4_E12temp_storage+28];
	setp.lt.f32 	%p187, %f325, %f326;
	selp.f32 	%f327, %f326, %f325, %p187;
	ld.shared.f32 	%f328, [_ZZN3cub18CUB_300001_SM_10006detail6reduce18DeviceReduceKernelINS2_10policy_hubIfjN4cuda3__47maximumIvEEE10Policy1000EPfjS8_fNS5_3std3__410__identityEEEvT0_PT3_T1_NS0_13GridEvenShareISI_EET2_T4_E12temp_storage+32];
	setp.lt.f32 	%p188, %f327, %f328;
	selp.f32 	%f329, %f328, %f327, %p188;
	ld.shared.f32 	%f330, [_ZZN3cub18CUB_300001_SM_10006detail6reduce18DeviceReduceKernelINS2_10policy_hubIfjN4cuda3__47maximumIvEEE10Policy1000EPfjS8_fNS5_3std3__410__identityEEEvT0_PT3_T1_NS0_13GridEvenShareISI_EET2_T4_E12temp_storage+36];
	setp.lt.f32 	%p189, %f329, %f330;
	selp.f32 	%f438, %f330, %f329, %p189;
	bra.uni 	$L__BB3_71;
$L__BB3_36:
	sub.s32 	%r56, %r1, %r5;
	setp.gt.u32 	%p2, %r56, 4095;
	@%p2 bra 	$L__BB3_55;
	mov.u32 	%r57, %tid.x;
	setp.ge.u32 	%p67, %r57, %r56;
	mov.f32 	%f431, 0f00000000;
	mov.u32 	%r465, %r57;
	@%p67 bra 	$L__BB3_39;
	add.s32 	%r190, %r5, %r57;
	mul.wide.u32 	%rd49, %r190, 4;
	add.s64 	%rd48, %rd1, %rd49;
	// begin inline asm
	ld.global.nc.u32 %r189, [%rd48];
	// end inline asm
	mov.b32 	%f431, %r189;
	add.s32 	%r465, %r57, 256;
$L__BB3_39:
	setp.ge.u32 	%p68, %r465, %r56;
	@%p68 bra 	$L__BB3_46;
	not.b32 	%r191, %r465;
	add.s32 	%r60, %r1, %r191;
	and.b32  	%r192, %r60, 768;
	setp.eq.s32 	%p69, %r192, 768;
	@%p69 bra 	$L__BB3_43;
	add.s32 	%r463, %r465, %r5;
	shr.u32 	%r193, %r60, 8;
	add.s32 	%r194, %r193, 1;
	and.b32  	%r195, %r194, 3;
	neg.s32 	%r462, %r195;
$L__BB3_42:
	.pragma "nounroll";
	mul.wide.u32 	%rd51, %r463, 4;
	add.s64 	%rd50, %rd1, %rd51;
	// begin inline asm
	ld.global.nc.u32 %r196, [%rd50];
	// end inline asm
	mov.b32 	%f154, %r196;
	setp.lt.f32 	%p70, %f431, %f154;
	selp.f32 	%f431, %f154, %f431, %p70;
	add.s32 	%r465, %r465, 256;
	add.s32 	%r463, %r463, 256;
	add.s32 	%r462, %r462, 1;
	setp.ne.s32 	%p71, %r462, 0;
	@%p71 bra 	$L__BB3_42;
$L__BB3_43:
	sub.s32 	%r197, %r60, %r5;
	setp.lt.u32 	%p72, %r197, 768;
	@%p72 bra 	$L__BB3_46;
	add.s32 	%r467, %r465, 512;
	add.s32 	%r466, %r465, %r5;
$L__BB3_45:
	mul.wide.u32 	%rd56, %r466, 4;
	add.s64 	%rd52, %rd1, %rd56;
	// begin inline asm
	ld.global.nc.u32 %r198, [%rd52];
	// end inline asm
	mov.b32 	%f155, %r198;
	setp.lt.f32 	%p73, %f431, %f155;
	selp.f32 	%f156, %f155, %f431, %p73;
	add.s32 	%r202, %r466, 256;
	mul.wide.u32 	%rd57, %r202, 4;
	add.s64 	%rd53, %rd1, %rd57;
	// begin inline asm
	ld.global.nc.u32 %r199, [%rd53];
	// end inline asm
	mov.b32 	%f157, %r199;
	setp.lt.f32 	%p74, %f156, %f157;
	selp.f32 	%f158, %f157, %f156, %p74;
	add.s32 	%r203, %r466, 512;
	mul.wide.u32 	%rd58, %r203, 4;
	add.s64 	%rd54, %rd1, %rd58;
	// begin inline asm
	ld.global.nc.u32 %r200, [%rd54];
	// end inline asm
	mov.b32 	%f159, %r200;
	setp.lt.f32 	%p75, %f158, %f159;
	selp.f32 	%f160, %f159, %f158, %p75;
	add.s32 	%r204, %r466, 768;
	mul.wide.u32 	%rd59, %r204, 4;
	add.s64 	%rd55, %rd1, %rd59;
	// begin inline asm
	ld.global.nc.u32 %r201, [%rd55];
	// end inline asm
	mov.b32 	%f161, %r201;
	setp.lt.f32 	%p76, %f160, %f161;
	selp.f32 	%f431, %f161, %f160, %p76;
	add.s32 	%r74, %r467, 1024;
	add.s32 	%r205, %r467, 512;
	add.s32 	%r466, %r466, 1024;
	setp.lt.s32 	%p77, %r205, %r56;
	mov.u32 	%r467, %r74;
	@%p77 bra 	$L__BB3_45;
$L__BB3_46:
	setp.lt.u32 	%p78, %r56, 256;
	@%p78 bra 	$L__BB3_51;
	// begin inline asm
	mov.u32 %r244, %laneid;
	// end inline asm
	mov.b32 	%r246, %f431;
	mov.b32 	%r247, 1;
	mov.b32 	%r268, 31;
	mov.b32 	%r269, -1;
	// begin inline asm
	shfl.sync.down.b32 %r245, %r246, %r247, %r268, %r269;
	// end inline asm
	mov.b32 	%f209, %r245;
	setp.gt.s32 	%p106, %r244, 30;
	setp.lt.f32 	%p107, %f431, %f209;
	selp.f32 	%f210, %f209, %f431, %p107;
	selp.f32 	%f211, %f431, %f210, %p106;
	mov.b32 	%r251, %f211;
	mov.b32 	%r252, 2;
	// begin inline asm
	shfl.sync.down.b32 %r250, %r251, %r252, %r268, %r269;
	// end inline asm
	mov.b32 	%f212, %r250;
	setp.gt.s32 	%p108, %r244, 29;
	setp.lt.f32 	%p109, %f211, %f212;
	selp.f32 	%f213, %f212, %f211, %p109;
	selp.f32 	%f214, %f211, %f213, %p108;
	mov.b32 	%r256, %f214;
	mov.b32 	%r257, 4;
	// begin inline asm
	shfl.sync.down.b32 %r255, %r256, %r257, %r268, %r269;
	// end inline asm
	mov.b32 	%f215, %r255;
	setp.gt.s32 	%p110, %r244, 27;
	setp.lt.f32 	%p111, %f214, %f215;
	selp.f32 	%f216, %f215, %f214, %p111;
	selp.f32 	%f217, %f214, %f216, %p110;
	mov.b32 	%r261, %f217;
	mov.b32 	%r262, 8;
	// begin inline asm
	shfl.sync.down.b32 %r260, %r261, %r262, %r268, %r269;
	// end inline asm
	mov.b32 	%f218, %r260;
	setp.gt.s32 	%p112, %r244, 23;
	setp.lt.f32 	%p113, %f217, %f218;
	selp.f32 	%f219, %f218, %f217, %p113;
	selp.f32 	%f220, %f217, %f219, %p112;
	mov.b32 	%r266, %f220;
	mov.b32 	%r267, 16;
	// begin inline asm
	shfl.sync.down.b32 %r265, %r266, %r267, %r268, %r269;
	// end inline asm
	mov.b32 	%f221, %r265;
	setp.gt.s32 	%p114, %r244, 15;
	setp.lt.f32 	%p115, %f220, %f221;
	selp.f32 	%f37, %f221, %f220, %p115;
	selp.f32 	%f438, %f220, %f37, %p114;
	setp.ne.s32 	%p116, %r244, 0;
	@%p116 bra 	$L__BB3_49;
	shr.u32 	%r270, %r57, 3;
	and.b32  	%r271, %r270, 124;
	mov.u32 	%r272, _ZZN3cub18CUB_300001_SM_10006detail6reduce18DeviceReduceKernelINS2_10policy_hubIfjN4cuda3__47maximumIvEEE10Policy1000EPfjS8_fNS5_3std3__410__identityEEEvT0_PT3_T1_NS0_13GridEvenShareISI_EET2_T4_E12temp_storage;
	add.s32 	%r273, %r272, %r271;
	st.shared.f32 	[%r273+8], %f37;
$L__BB3_49:
	bar.sync 	0;
	setp.ne.s32 	%p117, %r57, 0;
	@%p117 bra 	$L__BB3_71;
	ld.shared.f32 	%f222, [_ZZN3cub18CUB_300001_SM_10006detail6reduce18DeviceReduceKernelINS2_10policy_hubIfjN4cuda3__47maximumIvEEE10Policy1000EPfjS8_fNS5_3std3__410__identityEEEvT0_PT3_T1_NS0_13GridEvenShareISI_EET2_T4_E12temp_storage+12];
	setp.lt.f32 	%p118, %f438, %f222;
	selp.f32 	%f223, %f222, %f438, %p118;
	ld.shared.f32 	%f224, [_ZZN3cub18CUB_300001_SM_10006detail6reduce18DeviceReduceKernelINS2_10policy_hubIfjN4cuda3__47maximumIvEEE10Policy1000EPfjS8_fNS5_3std3__410__identityEEEvT0_PT3_T1_NS0_13GridEvenShareISI_EET2_T4_E12temp_storage+16];
	setp.lt.f32 	%p119, %f223, %f224;
	selp.f32 	%f225, %f224, %f223, %p119;
	ld.shared.f32 	%f226, [_ZZN3cub18CUB_300001_SM_10006detail6reduce18DeviceReduceKernelINS2_10policy_hubIfjN4cuda3__47maximumIvEEE10Policy1000EPfjS8_fNS5_3std3__410__identityEEEvT0_PT3_T1_NS0_13GridEvenShareISI_EET2_T4_E12temp_storage+20];
	setp.lt.f32 	%p120, %f225, %f226;
	selp.f32 	%f227, %f226, %f225, %p120;
	ld.shared.f32 	%f228, [_ZZN3cub18CUB_300001_SM_10006detail6reduce18DeviceReduceKernelINS2_10policy_hubIfjN4cuda3__47maximumIvEEE10Policy1000EPfjS8_fNS5_3std3__410__identityEEEvT0_PT3_T1_NS0_13GridEvenShareISI_EET2_T4_E12temp_storage+24];
	setp.lt.f32 	%p121, %f227, %f228;
	selp.f32 	%f229, %f228, %f227, %p121;
	ld.shared.f32 	%f230, [_ZZN3cub18CUB_300001_SM_10006detail6reduce18DeviceReduceKernelINS2_10policy_hubIfjN4cuda3__47maximumIvEEE10Policy1000EPfjS8_fNS5_3std3__410__identityEEEvT0_PT3_T1_NS0_13GridEvenShareISI_EET2_T4_E12temp_storage+28];
	setp.lt.f32 	%p122, %f229, %f230;
	selp.f32 	%f231, %f230, %f229, %p122;
	ld.shared.f32 	%f232, [_ZZN3cub18CUB_300001_SM_10006detail6reduce18DeviceReduceKernelINS2_10policy_hubIfjN4cuda3__47maximumIvEEE10Policy1000EPfjS8_fNS5_3std3__410__identityEEEvT0_PT3_T1_NS0_13GridEvenShareISI_EET2_T4_E12temp_storage+32];
	setp.lt.f32 	%p123, %f231, %f232;
	selp.f32 	%f233, %f232, %f231, %p123;
	ld.shared.f32 	%f234, [_ZZN3cub18CUB_300001_SM_10006detail6reduce18DeviceReduceKernelINS2_10policy_hubIfjN4cuda3__47maximumIvEEE10Policy1000EPfjS8_fNS5_3std3__410__identityEEEvT0_PT3_T1_NS0_13GridEvenShareISI_EET2_T4_E12temp_storage+36];
	setp.lt.f32 	%p124, %f233, %f234;
	selp.f32 	%f438, %f234, %f233, %p124;
	bra.uni 	$L__BB3_71;
$L__BB3_51:
	// begin inline asm
	mov.u32 %r206, %laneid;
	// end inline asm
	and.b32  	%r232, %r57, 992;
	add.s32 	%r233, %r232, 32;
	setp.gt.u32 	%p79, %r233, %r56;
	not.b32 	%r234, %r232;
	add.s32 	%r235, %r56, %r234;
	selp.b32 	%r230, %r235, 31, %p79;
	mov.b32 	%r208, %f431;
	mov.b32 	%r209, 1;
	mov.b32 	%r231, -1;
	// begin inline asm
	shfl.sync.down.b32 %r207, %r208, %r209, %r230, %r231;
	// end inline asm
	mov.b32 	%f162, %r207;
	setp.lt.s32 	%p80, %r206, %r230;
	setp.lt.f32 	%p81, %f431, %f162;
	selp.f32 	%f163, %f162, %f431, %p81;
	selp.f32 	%f164, %f163, %f431, %p80;
	mov.b32 	%r213, %f164;
	mov.b32 	%r214, 2;
	// begin inline asm
	shfl.sync.down.b32 %r212, %r213, %r214, %r230, %r231;
	// end inline asm
	mov.b32 	%f165, %r212;
	add.s32 	%r236, %r206, 2;
	setp.gt.s32 	%p82, %r236, %r230;
	setp.lt.f32 	%p83, %f164, %f165;
	selp.f32 	%f166, %f165, %f164, %p83;
	selp.f32 	%f167, %f164, %f166, %p82;
	mov.b32 	%r218, %f167;
	mov.b32 	%r219, 4;
	// begin inline asm
	shfl.sync.down.b32 %r217, %r218, %r219, %r230, %r231;
	// end inline asm
	mov.b32 	%f168, %r217;
	add.s32 	%r237, %r206, 4;
	setp.gt.s32 	%p84, %r237, %r230;
	setp.lt.f32 	%p85, %f167, %f168;
	selp.f32 	%f169, %f168, %f167, %p85;
	selp.f32 	%f170, %f167, %f169, %p84;
	mov.b32 	%r223, %f170;
	mov.b32 	%r224, 8;
	// begin inline asm
	shfl.sync.down.b32 %r222, %r223, %r224, %r230, %r231;
	// end inline asm
	mov.b32 	%f171, %r222;
	add.s32 	%r238, %r206, 8;
	setp.gt.s32 	%p86, %r238, %r230;
	setp.lt.f32 	%p87, %f170, %f171;
	selp.f32 	%f172, %f171, %f170, %p87;
	selp.f32 	%f173, %f170, %f172, %p86;
	mov.b32 	%r228, %f173;
	mov.b32 	%r229, 16;
	// begin inline asm
	shfl.sync.down.b32 %r227, %r228, %r229, %r230, %r231;
	// end inline asm
	mov.b32 	%f174, %r227;
	add.s32 	%r239, %r206, 16;
	setp.gt.s32 	%p88, %r239, %r230;
	setp.lt.f32 	%p89, %f173, %f174;
	selp.f32 	%f175, %f174, %f173, %p89;
	selp.f32 	%f438, %f173, %f175, %p88;
	setp.ne.s32 	%p90, %r206, 0;
	@%p90 bra 	$L__BB3_53;
	shr.u32 	%r240, %r57, 3;
	and.b32  	%r241, %r240, 124;
	mov.u32 	%r242, _ZZN3cub18CUB_300001_SM_10006detail6reduce18DeviceReduceKernelINS2_10policy_hubIfjN4cuda3__47maximumIvEEE10Policy1000EPfjS8_fNS5_3std3__410__identityEEEvT0_PT3_T1_NS0_13GridEvenShareISI_EET2_T4_E12temp_storage;
	add.s32 	%r243, %r242, %r241;
	st.shared.f32 	[%r243+8], %f438;
$L__BB3_53:
	bar.sync 	0;
	setp.ne.s32 	%p91, %r57, 0;
	@%p91 bra 	$L__BB3_71;
	setp.gt.u32 	%p92, %r56, 32;
	ld.shared.f32 	%f176, [_ZZN3cub18CUB_300001_SM_10006detail6reduce18DeviceReduceKernelINS2_10policy_hubIfjN4cuda3__47maximumIvEEE10Policy1000EPfjS8_fNS5_3std3__410__identityEEEvT0_PT3_T1_NS0_13GridEvenShareISI_EET2_T4_E12temp_storage+12];
	setp.lt.f32 	%p93, %f438, %f176;
	selp.f32 	%f178, %f176, %f438, %p93;
	selp.f32 	%f179, %f178, %f438, %p92;
	setp.gt.u32 	%p94, %r56, 64;
	ld.shared.f32 	%f181, [_ZZN3cub18CUB_300001_SM_10006detail6reduce18DeviceReduceKernelINS2_10policy_hubIfjN4cuda3__47maximumIvEEE10Policy1000EPfjS8_fNS5_3std3__410__identityEEEvT0_PT3_T1_NS0_13GridEvenShareISI_EET2_T4_E12temp_storage+16];
	setp.lt.f32 	%p95, %f179, %f181;
	selp.f32 	%f183, %f181, %f179, %p95;
	selp.f32 	%f184, %f183, %f179, %p94;
	setp.gt.u32 	%p96, %r56, 96;
	ld.shared.f32 	%f186, [_ZZN3cub18CUB_300001_SM_10006detail6reduce18DeviceReduceKernelINS2_10policy_hubIfjN4cuda3__47maximumIvEEE10Policy1000EPfjS8_fNS5_3std3__410__identityEEEvT0_PT3_T1_NS0_13GridEvenShareISI_EET2_T4_E12temp_storage+20];
	setp.lt.f32 	%p97, %f184, %f186;
	selp.f32 	%f188, %f186, %f184, %p97;
	selp.f32 	%f189, %f188, %f184, %p96;
	setp.gt.u32 	%p98, %r56, 128;
	ld.shared.f32 	%f191, [_ZZN3cub18CUB_300001_SM_10006detail6reduce18DeviceReduceKernelINS2_10policy_hubIfjN4cuda3__47maximumIvEEE10Policy1000EPfjS8_fNS5_3std3__410__identityEEEvT0_PT3_T1_NS0_13GridEvenShareISI_EET2_T4_E12temp_storage+24];
	setp.lt.f32 	%p99, %f189, %f191;
	selp.f32 	%f193, %f191, %f189, %p99;
	selp.f32 	%f194, %f193, %f189, %p98;
	setp.gt.u32 	%p100, %r56, 160;
	ld.shared.f32 	%f196, [_ZZN3cub18CUB_300001_SM_10006detail6reduce18DeviceReduceKernelINS2_10policy_hubIfjN4cuda3__47maximumIvEEE10Policy1000EPfjS8_fNS5_3std3__410__identityEEEvT0_PT3_T1_NS0_13GridEvenShareISI_EET2_T4_E12temp_storage+28];
	setp.lt.f32 	%p101, %f194, %f196;
	selp.f32 	%f198, %f196, %f194, %p101;
	selp.f32 	%f199, %f198, %f194, %p100;
	setp.gt.u32 	%p102, %r56, 192;
	ld.shared.f32 	%f201, [_ZZN3cub18CUB_300001_SM_10006detail6reduce18DeviceReduceKernelINS2_10policy_hubIfjN4cuda3__47maximumIvEEE10Policy1000EPfjS8_fNS5_3std3__410__identityEEEvT0_PT3_T1_NS0_13GridEvenShareISI_EET2_T4_E12temp_storage+32];
	setp.lt.f32 	%p103, %f199, %f201;
	selp.f32 	%f203, %f201, %f199, %p103;
	selp.f32 	%f204, %f203, %f199, %p102;
	setp.gt.u32 	%p104, %r56, 224;
	ld.shared.f32 	%f206, [_ZZN3cub18CUB_300001_SM_10006detail6reduce18DeviceReduceKernelINS2_10policy_hubIfjN4cuda3__47maximumIvEEE10Policy1000EPfjS8_fNS5_3std3__410__identityEEEvT0_PT3_T1_NS0_13GridEvenShareISI_EET2_T4_E12temp_storage+36];
	setp.lt.f32 	%p105, %f204, %f206;
	selp.f32 	%f208, %f206, %f204, %p105;
	selp.f32 	%f438, %f208, %f204, %p104;
	bra.uni 	$L__BB3_71;
$L__BB3_55:
	mov.u32 	%r76, %tid.x;
	add.s32 	%r121, %r76, %r5;
	mul.wide.u32 	%rd20, %r121, 4;
	add.s64 	%rd4, %rd1, %rd20;
	// begin inline asm
	ld.global.nc.u32 %r105, [%rd4];
	// end inline asm
	mov.b32 	%f56, %r105;
	add.s64 	%rd5, %rd4, 1024;
	// begin inline asm
	ld.global.nc.u32 %r106, [%rd5];
	// end inline asm
	mov.b32 	%f57, %r106;
	add.s64 	%rd6, %rd4, 2048;
	// begin inline asm
	ld.global.nc.u32 %r107, [%rd6];
	// end inline asm
	mov.b32 	%f58, %r107;
	add.s64 	%rd7, %rd4, 3072;
	// begin inline asm
	ld.global.nc.u32 %r108, [%rd7];
	// end inline asm
	mov.b32 	%f59, %r108;
	add.s64 	%rd8, %rd4, 4096;
	// begin inline asm
	ld.global.nc.u32 %r109, [%rd8];
	// end inline asm
	mov.b32 	%f60, %r109;
	add.s64 	%rd9, %rd4, 5120;
	// begin inline asm
	ld.global.nc.u32 %r110, [%rd9];
	// end inline asm
	mov.b32 	%f61, %r110;
	add.s64 	%rd10, %rd4, 6144;
	// begin inline asm
	ld.global.nc.u32 %r111, [%rd10];
	// end inline asm
	mov.b32 	%f62, %r111;
	add.s64 	%rd11, %rd4, 7168;
	// begin inline asm
	ld.global.nc.u32 %r112, [%rd11];
	// end inline asm
	mov.b32 	%f63, %r112;
	add.s64 	%rd12, %rd4, 8192;
	// begin inline asm
	ld.global.nc.u32 %r113, [%rd12];
	// end inline asm
	mov.b32 	%f64, %r113;
	add.s64 	%rd13, %rd4, 9216;
	// begin inline asm
	ld.global.nc.u32 %r114, [%rd13];
	// end inline asm
	mov.b32 	%f65, %r114;
	add.s64 	%rd14, %rd4, 10240;
	// begin inline asm
	ld.global.nc.u32 %r115, [%rd14];
	// end inline asm
	mov.b32 	%f66, %r115;
	add.s64 	%rd15, %rd4, 11264;
	// begin inline asm
	ld.global.nc.u32 %r116, [%rd15];
	// end inline asm
	mov.b32 	%f67, %r116;
	add.s64 	%rd16, %rd4, 12288;
	// begin inline asm
	ld.global.nc.u32 %r117, [%rd16];
	// end inline asm
	mov.b32 	%f68, %r117;
	add.s64 	%rd17, %rd4, 13312;
	// begin inline asm
	ld.global.nc.u32 %r118, [%rd17];
	// end inline asm
	mov.b32 	%f69, %r118;
	add.s64 	%rd18, %rd4, 14336;
	// begin inline asm
	ld.global.nc.u32 %r119, [%rd18];
	// end inline asm
	mov.b32 	%f70, %r119;
	add.s64 	%rd19, %rd4, 15360;
	// begin inline asm
	ld.global.nc.u32 %r120, [%rd19];
	// end inline asm
	mov.b32 	%f71, %r120;
	setp.lt.f32 	%p3, %f56, %f57;
	selp.f32 	%f72, %f57, %f56, %p3;
	setp.lt.f32 	%p4, %f58, %f59;
	selp.f32 	%f73, %f59, %f58, %p4;
	setp.lt.f32 	%p5, %f60, %f61;
	selp.f32 	%f74, %f61, %f60, %p5;
	setp.lt.f32 	%p6, %f62, %f63;
	selp.f32 	%f75, %f63, %f62, %p6;
	setp.lt.f32 	%p7, %f64, %f65;
	selp.f32 	%f76, %f65, %f64, %p7;
	setp.lt.f32 	%p8, %f66, %f67;
	selp.f32 	%f77, %f67, %f66, %p8;
	setp.lt.f32 	%p9, %f68, %f69;
	selp.f32 	%f78, %f69, %f68, %p9;
	setp.lt.f32 	%p10, %f70, %f71;
	selp.f32 	%f79, %f71, %f70, %p10;
	setp.lt.f32 	%p11, %f72, %f73;
	selp.f32 	%f80, %f73, %f72, %p11;
	setp.lt.f32 	%p12, %f74, %f75;
	selp.f32 	%f81, %f75, %f74, %p12;
	setp.lt.f32 	%p13, %f76, %f77;
	selp.f32 	%f82, %f77, %f76, %p13;
	setp.lt.f32 	%p14, %f78, %f79;
	selp.f32 	%f83, %f79, %f78, %p14;
	setp.lt.f32 	%p15, %f80, %f81;
	selp.f32 	%f84, %f81, %f80, %p15;
	setp.lt.f32 	%p16, %f82, %f83;
	selp.f32 	%f85, %f83, %f82, %p16;
	setp.lt.f32 	%p17, %f84, %f85;
	selp.f32 	%f437, %f85, %f84, %p17;
	setp.lt.u32 	%p18, %r56, %r4;
	@%p18 bra 	$L__BB3_67;
	add.s32 	%r77, %r4, %r5;
	add.s32 	%r469, %r77, 256;
	add.s32 	%r468, %r77, %r76;
	mov.b32 	%r470, 0;
$L__BB3_57:
	add.s32 	%r5, %r5, %r4;
	add.s32 	%r123, %r1, -4096;
	setp.gt.u32 	%p19, %r5, %r123;
	@%p19 bra 	$L__BB3_59;
	add.s32 	%r140, %r76, %r5;
	mul.wide.u32 	%rd37, %r140, 4;
	add.s64 	%rd21, %rd1, %rd37;
	// begin inline asm
	ld.global.nc.u32 %r124, [%rd21];
	// end inline asm
	mov.b32 	%f86, %r124;
	add.s64 	%rd22, %rd21, 1024;
	// begin inline asm
	ld.global.nc.u32 %r125, [%rd22];
	// end inline asm
	mov.b32 	%f87, %r125;
	add.s64 	%rd23, %rd21, 2048;
	// begin inline asm
	ld.global.nc.u32 %r126, [%rd23];
	// end inline asm
	mov.b32 	%f88, %r126;
	add.s64 	%rd24, %rd21, 3072;
	// begin inline asm
	ld.global.nc.u32 %r127, [%rd24];
	// end inline asm
	mov.b32 	%f89, %r127;
	add.s64 	%rd25, %rd21, 4096;
	// begin inline asm
	ld.global.nc.u32 %r128, [%rd25];
	// end inline asm
	mov.b32 	%f90, %r128;
	add.s64 	%rd26, %rd21, 5120;
	// begin inline asm
	ld.global.nc.u32 %r129, [%rd26];
	// end inline asm
	mov.b32 	%f91, %r129;
	add.s64 	%rd27, %rd21, 6144;
	// begin inline asm
	ld.global.nc.u32 %r130, [%rd27];
	// end inline asm
	mov.b32 	%f92, %r130;
	add.s64 	%rd28, %rd21, 7168;
	// begin inline asm
	ld.global.nc.u32 %r131, [%rd28];
	// end inline asm
	mov.b32 	%f93, %r131;
	add.s64 	%rd29, %rd21, 8192;
	// begin inline asm
	ld.global.nc.u32 %r132, [%rd29];
	// end inline asm
	mov.b32 	%f94, %r132;
	add.s64 	%rd30, %rd21, 9216;
	// begin inline asm
	ld.global.nc.u32 %r133, [%rd30];
	// end inline asm
	mov.b32 	%f95, %r133;
	add.s64 	%rd31, %rd21, 10240;
	// begin inline asm
	ld.global.nc.u32 %r134, [%rd31];
	// end inline asm
	mov.b32 	%f96, %r134;
	add.s64 	%rd32, %rd21, 11264;
	// begin inline asm
	ld.global.nc.u32 %r135, [%rd32];
	// end inline asm
	mov.b32 	%f97, %r135;
	add.s64 	%rd33, %rd21, 12288;
	// begin inline asm
	ld.global.nc.u32 %r136, [%rd33];
	// end inline asm
	mov.b32 	%f98, %r136;
	add.s64 	%rd34, %rd21, 13312;
	// begin inline asm
	ld.global.nc.u32 %r137, [%rd34];
	// end inline asm
	mov.b32 	%f99, %r137;
	add.s64 	%rd35, %rd21, 14336;
	// begin inline asm
	ld.global.nc.u32 %r138, [%rd35];
	// end inline asm
	mov.b32 	%f100, %r138;
	add.s64 	%rd36, %rd21, 15360;
	// begin inline asm
	ld.global.nc.u32 %r139, [%rd36];
	// end inline asm
	mov.b32 	%f101, %r139;
	setp.lt.f32 	%p20, %f437, %f86;
	selp.f32 	%f102, %f86, %f437, %p20;
	setp.lt.f32 	%p21, %f87, %f88;
	selp.f32 	%f103, %f88, %f87, %p21;
	setp.lt.f32 	%p22, %f89, %f90;
	selp.f32 	%f104, %f90, %f89, %p22;
	setp.lt.f32 	%p23, %f91, %f92;
	selp.f32 	%f105, %f92, %f91, %p23;
	setp.lt.f32 	%p24, %f93, %f94;
	selp.f32 	%f106, %f94, %f93, %p24;
	setp.lt.f32 	%p25, %f95, %f96;
	selp.f32 	%f107, %f96, %f95, %p25;
	setp.lt.f32 	%p26, %f97, %f98;
	selp.f32 	%f108, %f98, %f97, %p26;
	setp.lt.f32 	%p27, %f99, %f100;
	selp.f32 	%f109, %f100, %f99, %p27;
	setp.lt.f32 	%p28, %f102, %f103;
	selp.f32 	%f110, %f103, %f102, %p28;
	setp.lt.f32 	%p29, %f104, %f105;
	selp.f32 	%f111, %f105, %f104, %p29;
	setp.lt.f32 	%p30, %f106, %f107;
	selp.f32 	%f112, %f107, %f106, %p30;
	setp.lt.f32 	%p31, %f108, %f109;
	selp.f32 	%f113, %f109, %f108, %p31;
	setp.lt.f32 	%p32, %f110, %f111;
	selp.f32 	%f114, %f111, %f110, %p32;
	setp.lt.f32 	%p33, %f112, %f113;
	selp.f32 	%f115, %f113, %f112, %p33;
	setp.lt.f32 	%p34, %f114, %f115;
	selp.f32 	%f116, %f115, %f114, %p34;
	setp.lt.f32 	%p35, %f116, %f101;
	selp.f32 	%f437, %f101, %f116, %p35;
	sub.s32 	%r141, %r1, %r5;
	setp.lt.u32 	%p36, %r141, %r4;
	add.s32 	%r470, %r470, 1;
	add.s32 	%r469, %r469, %r4;
	add.s32 	%r468, %r468, %r4;
	@%p36 bra 	$L__BB3_67;
	bra.uni 	$L__BB3_57;
$L__BB3_59:
	setp.le.u32 	%p37, %r1, %r5;
	@%p37 bra 	$L__BB3_67;
	sub.s32 	%r88, %r1, %r5;
	setp.ge.s32 	%p38, %r76, %r88;
	@%p38 bra 	$L__BB3_67;
	not.b32 	%r142, %r76;
	add.s32 	%r143, %r1, %r142;
	sub.s32 	%r144, %r143, %r77;
	mul.lo.s32 	%r145, %r2, %r470;
	shl.b32 	%r146, %r145, 12;
	sub.s32 	%r89, %r144, %r146;
	shr.u32 	%r147, %r143, 8;
	add.s32 	%r90, %r147, 1;
	and.b32  	%r148, %r143, 768;
	setp.eq.s32 	%p39, %r148, 768;
	mov.u32 	%r475, %r76;
	@%p39 bra 	$L__BB3_64;
	and.b32  	%r149, %r90, 3;
	neg.s32 	%r472, %r149;
	mov.u32 	%r475, %r76;
$L__BB3_63:
	.pragma "nounroll";
	mul.wide.u32 	%rd39, %r468, 4;
	add.s64 	%rd38, %rd1, %rd39;
	// begin inline asm
	ld.global.nc.u32 %r150, [%rd38];
	// end inline asm
	mov.b32 	%f118, %r150;
	setp.lt.f32 	%p40, %f437, %f118;
	selp.f32 	%f437, %f118, %f437, %p40;
	add.s32 	%r475, %r475, 256;
	add.s32 	%r468, %r468, 256;
	add.s32 	%r472, %r472, 1;
	setp.ne.s32 	%p41, %r472, 0;
	@%p41 bra 	$L__BB3_63;
$L__BB3_64:
	setp.lt.u32 	%p42, %r89, 768;
	@%p42 bra 	$L__BB3_67;
	add.s32 	%r477, %r475, 512;
	add.s32 	%r476, %r475, %r469;
$L__BB3_66:
	add.s32 	%r155, %r476, -256;
	mul.wide.u32 	%rd44, %r155, 4;
	add.s64 	%rd40, %rd1, %rd44;
	// begin inline asm
	ld.global.nc.u32 %r151, [%rd40];
	// end inline asm
	mov.b32 	%f119, %r151;
	setp.lt.f32 	%p43, %f437, %f119;
	selp.f32 	%f120, %f119, %f437, %p43;
	mul.wide.u32 	%rd45, %r476, 4;
	add.s64 	%rd41, %rd1, %rd45;
	// begin inline asm
	ld.global.nc.u32 %r152, [%rd41];
	// end inline asm
	mov.b32 	%f121, %r152;
	setp.lt.f32 	%p44, %f120, %f121;
	selp.f32 	%f122, %f121, %f120, %p44;
	add.s32 	%r156, %r476, 256;
	mul.wide.u32 	%rd46, %r156, 4;
	add.s64 	%rd42, %rd1, %rd46;
	// begin inline asm
	ld.global.nc.u32 %r153, [%rd42];
	// end inline asm
	mov.b32 	%f123, %r153;
	setp.lt.f32 	%p45, %f122, %f123;
	selp.f32 	%f124, %f123, %f122, %p45;
	add.s32 	%r157, %r476, 512;
	mul.wide.u32 	%rd47, %r157, 4;
	add.s64 	%rd43, %rd1, %rd47;
	// begin inline asm
	ld.global.nc.u32 %r154, [%rd43];
	// end inline asm
	mov.b32 	%f125, %r154;
	setp.lt.f32 	%p46, %f124, %f125;
	selp.f32 	%f437, %f125, %f124, %p46;
	add.s32 	%r103, %r477, 1024;
	add.s32 	%r158, %r477, 512;
	add.s32 	%r476, %r476, 1024;
	setp.lt.s32 	%p47, %r158, %r88;
	mov.u32 	%r477, %r103;
	@%p47 bra 	$L__BB3_66;
$L__BB3_67:
	// begin inline asm
	mov.u32 %r159, %laneid;
	// end inline asm
	mov.b32 	%r161, %f437;
	mov.b32 	%r162, 1;
	mov.b32 	%r183, 31;
	mov.b32 	%r184, -1;
	// begin inline asm
	shfl.sync.down.b32 %r160, %r161, %r162, %r183, %r184;
	// end inline asm
	mov.b32 	%f126, %r160;
	setp.gt.s32 	%p48, %r159, 30;
	setp.lt.f32 	%p49, %f437, %f126;
	selp.f32 	%f127, %f126, %f437, %p49;
	selp.f32 	%f128, %f437, %f127, %p48;
	mov.b32 	%r166, %f128;
	mov.b32 	%r167, 2;
	// begin inline asm
	shfl.sync.down.b32 %r165, %r166, %r167, %r183, %r184;
	// end inline asm
	mov.b32 	%f129, %r165;
	setp.gt.s32 	%p50, %r159, 29;
	setp.lt.f32 	%p51, %f128, %f129;
	selp.f32 	%f130, %f129, %f128, %p51;
	selp.f32 	%f131, %f128, %f130, %p50;
	mov.b32 	%r171, %f131;
	mov.b32 	%r172, 4;
	// begin inline asm
	shfl.sync.down.b32 %r170, %r171, %r172, %r183, %r184;
	// end inline asm
	mov.b32 	%f132, %r170;
	setp.gt.s32 	%p52, %r159, 27;
	setp.lt.f32 	%p53, %f131, %f132;
	selp.f32 	%f133, %f132, %f131, %p53;
	selp.f32 	%f134, %f131, %f133, %p52;
	mov.b32 	%r176, %f134;
	mov.b32 	%r177, 8;
	// begin inline asm
	shfl.sync.down.b32 %r175, %r176, %r177, %r183, %r184;
	// end inline asm
	mov.b32 	%f135, %r175;
	setp.gt.s32 	%p54, %r159, 23;
	setp.lt.f32 	%p55, %f134, %f135;
	selp.f32 	%f136, %f135, %f134, %p55;
	selp.f32 	%f137, %f134, %f136, %p54;
	mov.b32 	%r181, %f137;
	mov.b32 	%r182, 16;
	// begin inline asm
	shfl.sync.down.b32 %r180, %r181, %r182, %r183, %r184;
	// end inline asm
	mov.b32 	%f138, %r180;
	setp.gt.s32 	%p56, %r159, 15;
	setp.lt.f32 	%p57, %f137, %f138;
	selp.f32 	%f52, %f138, %f137, %p57;
	selp.f32 	%f438, %f137, %f52, %p56;
	setp.ne.s32 	%p58, %r159, 0;
	@%p58 bra 	$L__BB3_69;
	shr.u32 	%r185, %r76, 3;
	and.b32  	%r186, %r185, 124;
	mov.u32 	%r187, _ZZN3cub18CUB_300001_SM_10006detail6reduce18DeviceReduceKernelINS2_10policy_hubIfjN4cuda3__47maximumIvEEE10Policy1000EPfjS8_fNS5_3std3__410__identityEEEvT0_PT3_T1_NS0_13GridEvenShareISI_EET2_T4_E12temp_storage;
	add.s32 	%r188, %r187, %r186;
	st.shared.f32 	[%r188+8], %f52;
$L__BB3_69:
	bar.sync 	0;
	setp.ne.s32 	%p59, %r76, 0;
	@%p59 bra 	$L__BB3_71;
	ld.shared.f32 	%f139, [_ZZN3cub18CUB_300001_SM_10006detail6reduce18DeviceReduceKernelINS2_10policy_hubIfjN4cuda3__47maximumIvEEE10Policy1000EPfjS8_fNS5_3std3__410__identityEEEvT0_PT3_T1_NS0_13GridEvenShareISI_EET2_T4_E12temp_storage+12];
	setp.lt.f32 	%p60, %f438, %f139;
	selp.f32 	%f140, %f139, %f438, %p60;
	ld.shared.f32 	%f141, [_ZZN3cub18CUB_300001_SM_10006detail6reduce18DeviceReduceKernelINS2_10policy_hubIfjN4cuda3__47maximumIvEEE10Policy1000EPfjS8_fNS5_3std3__410__identityEEEvT0_PT3_T1_NS0_13GridEvenShareISI_EET2_T4_E12temp_storage+16];
	setp.lt.f32 	%p61, %f140, %f141;
	selp.f32 	%f142, %f141, %f140, %p61;
	ld.shared.f32 	%f143, [_ZZN3cub18CUB_300001_SM_10006detail6reduce18DeviceReduceKernelINS2_10policy_hubIfjN4cuda3__47maximumIvEEE10Policy1000EPfjS8_fNS5_3std3__410__identityEEEvT0_PT3_T1_NS0_13GridEvenShareISI_EET2_T4_E12temp_storage+20];
	setp.lt.f32 	%p62, %f142, %f143;
	selp.f32 	%f144, %f143, %f142, %p62;
	ld.shared.f32 	%f145, [_ZZN3cub18CUB_300001_SM_10006detail6reduce18DeviceReduceKernelINS2_10policy_hubIfjN4cuda3__47maximumIvEEE10Policy1000EPfjS8_fNS5_3std3__410__identityEEEvT0_PT3_T1_NS0_13GridEvenShareISI_EET2_T4_E12temp_storage+24];
	setp.lt.f32 	%p63, %f144, %f145;
	selp.f32 	%f146, %f145, %f144, %p63;
	ld.shared.f32 	%f147, [_ZZN3cub18CUB_300001_SM_10006detail6reduce18DeviceReduceKernelINS2_10policy_hubIfjN4cuda3__47maximumIvEEE10Policy1000EPfjS8_fNS5_3std3__410__identityEEEvT0_PT3_T1_NS0_13GridEvenShareISI_EET2_T4_E12temp_storage+28];
	setp.lt.f32 	%p64, %f146, %f147;
	selp.f32 	%f148, %f147, %f146, %p64;
	ld.shared.f32 	%f149, [_ZZN3cub18CUB_300001_SM_10006detail6reduce18DeviceReduceKernelINS2_10policy_hubIfjN4cuda3__47maximumIvEEE10Policy1000EPfjS8_fNS5_3std3__410__identityEEEvT0_PT3_T1_NS0_13GridEvenShareISI_EET2_T4_E12temp_storage+32];
	setp.lt.f32 	%p65, %f148, %f149;
	selp.f32 	%f150, %f149, %f148, %p65;
	ld.shared.f32 	%f151, [_ZZN3cub18CUB_300001_SM_10006detail6reduce18DeviceReduceKernelINS2_10policy_hubIfjN4cuda3__47maximumIvEEE10Policy1000EPfjS8_fNS5_3std3__410__identityEEEvT0_PT3_T1_NS0_13GridEvenShareISI_EET2_T4_E12temp_storage+36];
	setp.lt.f32 	%p66, %f150, %f151;
	selp.f32 	%f438, %f151, %f150, %p66;
$L__BB3_71:
	mov.u32 	%r443, %tid.x;
	setp.ne.s32 	%p248, %r443, 0;
	@%p248 bra 	$L__BB3_73;
	ld.param.u64 	%rd111, [_ZN3cub18CUB_300001_SM_10006detail6reduce18DeviceReduceKernelINS2_10policy_hubIfjN4cuda3__47maximumIvEEE10Policy1000EPfjS8_fNS5_3std3__410__identityEEEvT0_PT3_T1_NS0_13GridEvenShareISI_EET2_T4__param_1];
	cvta.to.global.u64 	%rd108, %rd111;
	mul.wide.u32 	%rd109, %r3, 4;
	add.s64 	%rd110, %rd108, %rd109;
	st.global.f32 	[%rd110], %f438;
$L__BB3_73:
	ret;

}
	// .globl	_ZN3cub18CUB_300001_SM_10006detail6reduce28DeviceReduceSingleTileKernelINS2_10policy_hubIfjN4cuda3__47maximumIvEEE10Policy1000EPfSB_iS8_ffNS5_3std3__410__identityEEEvT0_T1_T2_T3_T4_T6_
.visible .entry _ZN3cub18CUB_300001_SM_10006detail6reduce28DeviceReduceSingleTileKernelINS2_10policy_hubIfjN4cuda3__47maximumIvEEE10Policy1000EPfSB_iS8_ffNS5_3std3__410__identityEEEvT0_T1_T2_T3_T4_T6_(
	.param .u64 .ptr .align 1 _ZN3cub18CUB_300001_SM_10006detail6reduce28DeviceReduceSingleTileKernelINS2_10policy_hubIfjN4cuda3__47maximumIvEEE10Policy1000EPfSB_iS8_ffNS5_3std3__410__identityEEEvT0_T1_T2_T3_T4_T6__param_0,
	.param .u64 .ptr .align 1 _ZN3cub18CUB_300001_SM_10006detail6reduce28DeviceReduceSingleTileKernelINS2_10policy_hubIfjN4cuda3__47maximumIvEEE10Policy1000EPfSB_iS8_ffNS5_3std3__410__identityEEEvT0_T1_T2_T3_T4_T6__param_1,
	.param .u32 _ZN3cub18CUB_300001_SM_10006detail6reduce28DeviceReduceSingleTileKernelINS2_10policy_hubIfjN4cuda3__47maximumIvEEE10Policy1000EPfSB_iS8_ffNS5_3std3__410__identityEEEvT0_T1_T2_T3_T4_T6__param_2,
	.param .align 1 .b8 _ZN3cub18CUB_300001_SM_10006detail6reduce28DeviceReduceSingleTileKernelINS2_10policy_hubIfjN4cuda3__47maximumIvEEE10Policy1000EPfSB_iS8_ffNS5_3std3__410__identityEEEvT0_T1_T2_T3_T4_T6__param_3[1],
	.param .f32 _ZN3cub18CUB_300001_SM_10006detail6reduce28DeviceReduceSingleTileKernelINS2_10policy_hubIfjN4cuda3__47maximumIvEEE10Policy1000EPfSB_iS8_ffNS5_3std3__410__identityEEEvT0_T1_T2_T3_T4_T6__param_4,
	.param .align 1 .b8 _ZN3cub18CUB_300001_SM_10006detail6reduce28DeviceReduceSingleTileKernelINS2_10policy_hubIfjN4cuda3__47maximumIvEEE10Policy1000EPfSB_iS8_ffNS5_3std3__410__identityEEEvT0_T1_T2_T3_T4_T6__param_5[1]
)
.maxntid 256
.minnctapersm 1
{
	.reg .pred 	%p<252>;
	.reg .b32 	%r<407>;
	.reg .b32 	%f<445>;
	.reg .b64 	%rd<125>;
	// demoted variable
	.shared .align 4 .b8 _ZZN3cub18CUB_300001_SM_10006detail6reduce28DeviceReduceSingleTileKernelINS2_10policy_hubIfjN4cuda3__47maximumIvEEE10Policy1000EPfSB_iS8_ffNS5_3std3__410__identityEEEvT0_T1_T2_T3_T4_T6_E12temp_storage[44];
	ld.param.u64 	%rd16, [_ZN3cub18CUB_300001_SM_10006detail6reduce28DeviceReduceSingleTileKernelINS2_10policy_hubIfjN4cuda3__47maximumIvEEE10Policy1000EPfSB_iS8_ffNS5_3std3__410__identityEEEvT0_T1_T2_T3_T4_T6__param_0];
	ld.param.u64 	%rd17, [_ZN3cub18CUB_300001_SM_10006detail6reduce28DeviceReduceSingleTileKernelINS2_10policy_hubIfjN4cuda3__47maximumIvEEE10Policy1000EPfSB_iS8_ffNS5_3std3__410__identityEEEvT0_T1_T2_T3_T4_T6__param_1];
	ld.param.u32 	%r67, [_ZN3cub18CUB_300001_SM_10006detail6reduce28DeviceReduceSingleTileKernelINS2_10policy_hubIfjN4cuda3__47maximumIvEEE10Policy1000EPfSB_iS8_ffNS5_3std3__410__identityEEEvT0_T1_T2_T3_T4_T6__param_2];
	ld.param.f32 	%f58, [_ZN3cub18CUB_300001_SM_10006detail6reduce28DeviceReduceSingleTileKernelINS2_10policy_hubIfjN4cuda3__47maximumIvEEE10Policy1000EPfSB_iS8_ffNS5_3std3__410__identityEEEvT0_T1_T2_T3_T4_T6__param_4];
	cvta.to.global.u64 	%rd1, %rd17;
	setp.ne.s32 	%p1, %r67, 0;
	@%p1 bra 	$L__BB4_3;
	mov.u32 	%r380, %tid.x;
	setp.ne.s32 	%p251, %r380, 0;
	@%p251 bra 	$L__BB4_74;
	st.global.f32 	[%rd1], %f58;
	bra.uni 	$L__BB4_74;
$L__BB4_3:
	and.b64  	%rd18, %rd16, 15;
	setp.ne.s64 	%p2, %rd18, 0;
	@%p2 bra 	$L__BB4_38;
	setp.gt.s32 	%p126, %r67, 4095;
	@%p126 bra 	$L__BB4_22;
	mov.u32 	%r1, %tid.x;
	setp.ge.s32 	%p191, %r1, %r67;
	mov.f32 	%f423, 0f00000000;
	mov.u32 	%r384, %r1;
	@%p191 bra 	$L__BB4_7;
	mul.wide.u32 	%rd113, %r1, 4;
	add.s64 	%rd112, %rd16, %rd113;
	// begin inline asm
	ld.global.nc.u32 %r300, [%rd112];
	// end inline asm
	mov.b32 	%f423, %r300;
	add.s32 	%r384, %r1, 256;
$L__BB4_7:
	setp.ge.s32 	%p192, %r384, %r67;
	@%p192 bra 	$L__BB4_13;
	not.b32 	%r301, %r384;
	add.s32 	%r4, %r67, %r301;
	and.b32  	%r302, %r4, 768;
	setp.eq.s32 	%p193, %r302, 768;
	@%p193 bra 	$L__BB4_11;
	mul.wide.u32 	%rd114, %r384, 4;
	add.s64 	%rd121, %rd16, %rd114;
	shr.u32 	%r303, %r4, 8;
	add.s32 	%r304, %r303, 1;
	and.b32  	%r305, %r304, 3;
	neg.s32 	%r382, %r305;
$L__BB4_10:
	.pragma "nounroll";
	// begin inline asm
	ld.global.nc.u32 %r306, [%rd121];
	// end inline asm
	mov.b32 	%f336, %r306;
	setp.lt.f32 	%p194, %f423, %f336;
	selp.f32 	%f423, %f336, %f423, %p194;
	add.s32 	%r384, %r384, 256;
	add.s64 	%rd121, %rd121, 1024;
	add.s32 	%r382, %r382, 1;
	setp.ne.s32 	%p195, %r382, 0;
	@%p195 bra 	$L__BB4_10;
$L__BB4_11:
	setp.lt.u32 	%p196, %r4, 768;
	@%p196 bra 	$L__BB4_13;
$L__BB4_12:
	mul.wide.s32 	%rd120, %r384, 4;
	add.s64 	%rd116, %rd16, %rd120;
	// begin inline asm
	ld.global.nc.u32 %r307, [%rd116];
	// end inline asm
	mov.b32 	%f337, %r307;
	setp.lt.f32 	%p197, %f423, %f337;
	selp.f32 	%f338, %f337, %f423, %p197;
	add.s64 	%rd117, %rd116, 1024;
	// begin inline asm
	ld.global.nc.u32 %r308, [%rd117];
	// end inline asm
	mov.b32 	%f339, %r308;
	setp.lt.f32 	%p198, %f338, %f339;
	selp.f32 	%f340, %f339, %f338, %p198;
	add.s64 	%rd118, %rd116, 2048;
	// begin inline asm
	ld.global.nc.u32 %r309, [%rd118];
	// end inline asm
	mov.b32 	%f341, %r309;
	setp.lt.f32 	%p199, %f340, %f341;
	selp.f32 	%f342, %f341, %f340, %p199;
	add.s64 	%rd119, %rd116, 3072;
	// begin inline asm
	ld.global.nc.u32 %r310, [%rd119];
	// end inline asm
	mov.b32 	%f343, %r310;
	setp.lt.f32 	%p200, %f342, %f343;
	selp.f32 	%f423, %f343, %f342, %p200;
	add.s32 	%r384, %r384, 1024;
	setp.lt.s32 	%p201, %r384, %r67;
	@%p201 bra 	$L__BB4_12;
$L__BB4_13:
	setp.lt.s32 	%p202, %r67, 256;
	@%p202 bra 	$L__BB4_18;
	// begin inline asm
	mov.u32 %r349, %laneid;
	// end inline asm
	mov.b32 	%r351, %f423;
	mov.b32 	%r352, 1;
	mov.b32 	%r373, 31;
	mov.b32 	%r374, -1;
	// begin inline asm
	shfl.sync.down.b32 %r350, %r351, %r352, %r373, %r374;
	// end inline asm
	mov.b32 	%f391, %r350;
	setp.gt.s32 	%p230, %r349, 30;
	setp.lt.f32 	%p231, %f423, %f391;
	selp.f32 	%f392, %f391, %f423, %p231;
	selp.f32 	%f393, %f423, %f392, %p230;
	mov.b32 	%r356, %f393;
	mov.b32 	%r357, 2;
	// begin inline asm
	shfl.sync.down.b32 %r355, %r356, %r357, %r373, %r374;
	// end inline asm
	mov.b32 	%f394, %r355;
	setp.gt.s32 	%p232, %r349, 29;
	setp.lt.f32 	%p233, %f393, %f394;
	selp.f32 	%f395, %f394, %f393, %p233;
	selp.f32 	%f396, %f393, %f395, %p232;
	mov.b32 	%r361, %f396;
	mov.b32 	%r362, 4;
	// begin inline asm
	shfl.sync.down.b32 %r360, %r361, %r362, %r373, %r374;
	// end inline asm
	mov.b32 	%f397, %r360;
	setp.gt.s32 	%p234, %r349, 27;
	setp.lt.f32 	%p235, %f396, %f397;
	selp.f32 	%f398, %f397, %f396, %p235;
	selp.f32 	%f399, %f396, %f398, %p234;
	mov.b32 	%r366, %f399;
	mov.b32 	%r367, 8;
	// begin inline asm
	shfl.sync.down.b32 %r365, %r366, %r367, %r373, %r374;
	// end inline asm
	mov.b32 	%f400, %r365;
	setp.gt.s32 	%p236, %r349, 23;
	setp.lt.f32 	%p237, %f399, %f400;
	selp.f32 	%f401, %f400, %f399, %p237;
	selp.f32 	%f402, %f399, %f401, %p236;
	mov.b32 	%r371, %f402;
	mov.b32 	%r372, 16;
	// begin inline asm
	shfl.sync.down.b32 %r370, %r371, %r372, %r373, %r374;
	// end inline asm
	mov.b32 	%f403, %r370;
	setp.gt.s32 	%p238, %r349, 15;
	setp.lt.f32 	%p239, %f402, %f403;
	selp.f32 	%f10, %f403, %f402, %p239;
	selp.f32 	%f444, %f402, %f10, %p238;
	setp.ne.s32 	%p240, %r349, 0;
	@%p240 bra 	$L__BB4_16;
	shr.u32 	%r375, %r1, 3;
	and.b32  	%r376, %r375, 124;
	mov.u32 	%r377, _ZZN3cub18CUB_300001_SM_10006detail6reduce28DeviceReduceSingleTileKernelINS2_10policy_hubIfjN4cuda3__47maximumIvEEE10Policy1000EPfSB_iS8_ffNS5_3std3__410__identityEEEvT0_T1_T2_T3_T4_T6_E12temp_storage;
	add.s32 	%r378, %r377, %r376;
	st.shared.f32 	[%r378+8], %f10;
$L__BB4_16:
	bar.sync 	0;
	setp.ne.s32 	%p241, %r1, 0;
	@%p241 bra 	$L__BB4_72;
	ld.shared.f32 	%f404, [_ZZN3cub18CUB_300001_SM_10006detail6reduce28DeviceReduceSingleTileKernelINS2_10policy_hubIfjN4cuda3__47maximumIvEEE10Policy1000EPfSB_iS8_ffNS5_3std3__410__identityEEEvT0_T1_T2_T3_T4_T6_E12temp_storage+12];
	setp.lt.f32 	%p242, %f444, %f404;
	selp.f32 	%f405, %f404, %f444, %p242;
	ld.shared.f32 	%f406, [_ZZN3cub18CUB_300001_SM_10006detail6reduce28DeviceReduceSingleTileKernelINS2_10policy_hubIfjN4cuda3__47maximumIvEEE10Policy1000EPfSB_iS8_ffNS5_3std3__410__identityEEEvT0_T1_T2_T3_T4_T6_E12temp_storage+16];
	setp.lt.f32 	%p243, %f405, %f406;
	selp.f32 	%f407, %f406, %f405, %p243;
	ld.shared.f32 	%f408, [_ZZN3cub18CUB_300001_SM_10006detail6reduce28DeviceReduceSingleTileKernelINS2_10policy_hubIfjN4cuda3__47maximumIvEEE10Policy1000EPfSB_iS8_ffNS5_3std3__410__identityEEEvT0_T1_T2_T3_T4_T6_E12temp_storage+20];
	setp.lt.f32 	%p244, %f407, %f408;
	selp.f32 	%f409, %f408, %f407, %p244;
	ld.shared.f32 	%f410, [_ZZN3cub18CUB_300001_SM_10006detail6reduce28DeviceReduceSingleTileKernelINS2_10policy_hubIfjN4cuda3__47maximumIvEEE10Policy1000EPfSB_iS8_ffNS5_3std3__410__identityEEEvT0_T1_T2_T3_T4_T6_E12temp_storage+24];
	setp.lt.f32 	%p245, %f409, %f410;
	selp.f32 	%f411, %f410, %f409, %p245;
	ld.shared.f32 	%f412, [_ZZN3cub18CUB_300001_SM_10006detail6reduce28DeviceReduceSingleTileKernelINS2_10policy_hubIfjN4cuda3__47maximumIvEEE10Policy1000EPfSB_iS8_ffNS5_3std3__410__identityEEEvT0_T1_T2_T3_T4_T6_E12temp_storage+28];
	setp.lt.f32 	%p246, %f411, %f412;
	selp.f32 	%f413, %f412, %f411, %p246;
	ld.shared.f32 	%f414, [_ZZN3cub18CUB_300001_SM_10006detail6reduce28DeviceReduceSingleTileKernelINS2_10policy_hubIfjN4cuda3__47maximumIvEEE10Policy1000EPfSB_iS8_ffNS5_3std3__410__identityEEEvT0_T1_T2_T3_T4_T6_E12temp_storage+32];
	setp.lt.f32 	%p247, %f413, %f414;
	selp.f32 	%f415, %f414, %f413, %p247;
	ld.shared.f32 	%f416, [_ZZN3cub18CUB_300001_SM_10006detail6reduce28DeviceReduceSingleTileKernelINS2_10policy_hubIfjN4cuda3__47maximumIvEEE10Policy1000EPfSB_iS8_ffNS5_3std3__410__identityEEEvT0_T1_T2_T3_T4_T6_E12temp_storage+36];
	setp.lt.f32 	%p248, %f415, %f416;
	selp.f32 	%f444, %f416, %f415, %p248;
	bra.uni 	$L__BB4_72;
$L__BB4_18:
	// begin inline asm
	mov.u32 %r311, %laneid;
	// end inline asm
	and.b32  	%r337, %r1, 992;
	add.s32 	%r338, %r337, 32;
	setp.gt.s32 	%p203, %r338, %r67;
	not.b32 	%r339, %r337;
	add.s32 	%r340, %r67, %r339;
	selp.b32 	%r335, %r340, 31, %p203;
	mov.b32 	%r313, %f423;
	mov.b32 	%r314, 1;
	mov.b32 	%r336, -1;
	// begin inline asm
	shfl.sync.down.b32 %r312, %r313, %r314, %r335, %r336;
	// end inline asm
	mov.b32 	%f344, %r312;
	setp.lt.s32 	%p204, %r311, %r335;
	setp.lt.f32 	%p205, %f423, %f344;
	selp.f32 	%f345, %f344, %f423, %p205;
	selp.f32 	%f346, %f345, %f423, %p204;
	mov.b32 	%r318, %f346;
	mov.b32 	%r319, 2;
	// begin inline asm
	shfl.sync.down.b32 %r317, %r318, %r319, %r335, %r336;
	// end inline asm
	mov.b32 	%f347, %r317;
	add.s32 	%r341, %r311, 2;
	setp.gt.s32 	%p206, %r341, %r335;
	setp.lt.f32 	%p207, %f346, %f347;
	selp.f32 	%f348, %f347, %f346, %p207;
	selp.f32 	%f349, %f346, %f348, %p206;
	mov.b32 	%r323, %f349;
	mov.b32 	%r324, 4;
	// begin inline asm
	shfl.sync.down.b32 %r322, %r323, %r324, %r335, %r336;
	// end inline asm
	mov.b32 	%f350, %r322;
	add.s32 	%r342, %r311, 4;
	setp.gt.s32 	%p208, %r342, %r335;
	setp.lt.f32 	%p209, %f349, %f350;
	selp.f32 	%f351, %f350, %f349, %p209;
	selp.f32 	%f352, %f349, %f351, %p208;
	mov.b32 	%r328, %f352;
	mov.b32 	%r329, 8;
	// begin inline asm
	shfl.sync.down.b32 %r327, %r328, %r329, %r335, %r336;
	// end inline asm
	mov.b32 	%f353, %r327;
	add.s32 	%r343, %r311, 8;
	setp.gt.s32 	%p210, %r343, %r335;
	setp.lt.f32 	%p211, %f352, %f353;
	selp.f32 	%f354, %f353, %f352, %p211;
	selp.f32 	%f355, %f352, %f354, %p210;
	mov.b32 	%r333, %f355;
	mov.b32 	%r334, 16;
	// begin inline asm
	shfl.sync.down.b32 %r332, %r333, %r334, %r335, %r336;
	// end inline asm
	mov.b32 	%f356, %r332;
	add.s32 	%r344, %r311, 16;
	setp.gt.s32 	%p212, %r344, %r335;
	setp.lt.f32 	%p213, %f355, %f356;
	selp.f32 	%f357, %f356, %f355, %p213;
	selp.f32 	%f444, %f355, %f357, %p212;
	setp.ne.s32 	%p214, %r311, 0;
	@%p214 bra 	$L__BB4_20;
	shr.u32 	%r345, %r1, 3;
	and.b32  	%r346, %r345, 124;
	mov.u32 	%r347, _ZZN3cub18CUB_300001_SM_10006detail6reduce28DeviceReduceSingleTileKernelINS2_10policy_hubIfjN4cuda3__47maximumIvEEE10Policy1000EPfSB_iS8_ffNS5_3std3__410__identityEEEvT0_T1_T2_T3_T4_T6_E12temp_storage;
	add.s32 	%r348, %r347, %r346;
	st.shared.f32 	[%r348+8], %f444;
$L__BB4_20:
	bar.sync 	0;
	setp.ne.s32 	%p215, %r1, 0;
	@%p215 bra 	$L__BB4_72;
	setp.gt.s32 	%p216, %r67, 32;
	ld.shared.f32 	%f358, [_ZZN3cub18CUB_300001_SM_10006detail6reduce28DeviceReduceSingleTileKernelINS2_10policy_hubIfjN4cuda3__47maximumIvEEE10Policy1000EPfSB_iS8_ffNS5_3std3__410__identityEEEvT0_T1_T2_T3_T4_T6_E12temp_storage+12];
	setp.lt.f32 	%p217, %f444, %f358;
	selp.f32 	%f360, %f358, %f444, %p217;
	selp.f32 	%f361, %f360, %f444, %p216;
	setp.gt.s32 	%p218, %r67, 64;
	ld.shared.f32 	%f363, [_ZZN3cub18CUB_300001_SM_10006detail6reduce28DeviceReduceSingleTileKernelINS2_10policy_hubIfjN4cuda3__47maximumIvEEE10Policy1000EPfSB_iS8_ffNS5_3std3__410__identityEEEvT0_T1_T2_T3_T4_T6_E12temp_storage+16];
	setp.lt.f32 	%p219, %f361, %f363;
	selp.f32 	%f365, %f363, %f361, %p219;
	selp.f32 	%f366, %f365, %f361, %p218;
	setp.gt.s32 	%p220, %r67, 96;
	ld.shared.f32 	%f368, [_ZZN3cub18CUB_300001_SM_10006detail6reduce28DeviceReduceSingleTileKernelINS2_10policy_hubIfjN4cuda3__47maximumIvEEE10Policy1000EPfSB_iS8_ffNS5_3std3__410__identityEEEvT0_T1_T2_T3_T4_T6_E12temp_storage+20];
	setp.lt.f32 	%p221, %f366, %f368;
	selp.f32 	%f370, %f368, %f366, %p221;
	selp.f32 	%f371, %f370, %f366, %p220;
	setp.gt.s32 	%p222, %r67, 128;
	ld.shared.f32 	%f373, [_ZZN3cub18CUB_300001_SM_10006detail6reduce28DeviceReduceSingleTileKernelINS2_10policy_hubIfjN4cuda3__47maximumIvEEE10Policy1000EPfSB_iS8_ffNS5_3std3__410__identityEEEvT0_T1_T2_T3_T4_T6_E12temp_storage+24];
	setp.lt.f32 	%p223, %f371, %f373;
	selp.f32 	%f375, %f373, %f371, %p223;
	selp.f32 	%f376, %f375, %f371, %p222;
	setp.gt.s32 	%p224, %r67, 160;
	ld.shared.f32 	%f378, [_ZZN3cub18CUB_300001_SM_10006detail6reduce28DeviceReduceSingleTileKernelINS2_10policy_hubIfjN4cuda3__47maximumIvEEE10Policy1000EPfSB_iS8_ffNS5_3std3__410__identityEEEvT0_T1_T2_T3_T4_T6_E12temp_storage+28];
	setp.lt.f32 	%p225, %f376, %f378;
	selp.f32 	%f380, %f378, %f376, %p225;
	selp.f32 	%f381, %f380, %f376, %p224;
	setp.gt.s32 	%p226, %r67, 192;
	ld.shared.f32 	%f383, [_ZZN3cub18CUB_300001_SM_10006detail6reduce28DeviceReduceSingleTileKernelINS2_10policy_hubIfjN4cuda3__47maximumIvEEE10Policy1000EPfSB_iS8_ffNS5_3std3__410__identityEEEvT0_T1_T2_T3_T4_T6_E12temp_storage+32];
	setp.lt.f32 	%p227, %f381, %f383;
	selp.f32 	%f385, %f383, %f381, %p227;
	selp.f32 	%f386, %f385, %f381, %p226;
	setp.gt.s32 	%p228, %r67, 224;
	ld.shared.f32 	%f388, [_ZZN3cub18CUB_300001_SM_10006detail6reduce28DeviceReduceSingleTileKernelINS2_10policy_hubIfjN4cuda3__47maximumIvEEE10Policy1000EPfSB_iS8_ffNS5_3std3__410__identityEEEvT0_T1_T2_T3_T4_T6_E12temp_storage+36];
	setp.lt.f32 	%p229, %f386, %f388;
	selp.f32 	%f390, %f388, %f386, %p229;
	selp.f32 	%f444, %f390, %f386, %p228;
	bra.uni 	$L__BB4_72;
$L__BB4_22:
	mov.u32 	%r13, %tid.x;
	shl.b32 	%r224, %r13, 2;
	mul.wide.u32 	%rd86, %r224, 4;
	add.s64 	%rd76, %rd16, %rd86;
	// begin inline asm
	ld.global.nc.v2.u64 {%rd74, %rd75}, [%rd76];
	// end inline asm
	mov.b64 	{%r225, %r226}, %rd75;
	mov.b64 	{%r227, %r228}, %rd74;
	mov.b32 	%f238, %r228;
	mov.b32 	%f239, %r227;
	mov.b32 	%f240, %r226;
	mov.b32 	%f241, %r225;
	add.s64 	%rd79, %rd76, 4096;
	// begin inline asm
	ld.global.nc.v2.u64 {%rd77, %rd78}, [%rd79];
	// end inline asm
	mov.b64 	{%r229, %r230}, %rd78;
	mov.b64 	{%r231, %r232}, %rd77;
	mov.b32 	%f242, %r232;
	mov.b32 	%f243, %r231;
	mov.b32 	%f244, %r230;
	mov.b32 	%f245, %r229;
	add.s64 	%rd82, %rd76, 8192;
	// begin inline asm
	ld.global.nc.v2.u64 {%rd80, %rd81}, [%rd82];
	// end inline asm
	mov.b64 	{%r233, %r234}, %rd81;
	mov.b64 	{%r235, %r236}, %rd80;
	mov.b32 	%f246, %r236;
	mov.b32 	%f247, %r235;
	mov.b32 	%f248, %r234;
	mov.b32 	%f249, %r233;
	add.s64 	%rd85, %rd76, 12288;
	// begin inline asm
	ld.global.nc.v2.u64 {%rd83, %rd84}, [%rd85];
	// end inline asm
	mov.b64 	{%r237, %r238}, %rd84;
	mov.b64 	{%r239, %r240}, %rd83;
	mov.b32 	%f250, %r240;
	mov.b32 	%f251, %r239;
	mov.b32 	%f252, %r238;
	mov.b32 	%f253, %r237;
	setp.lt.f32 	%p127, %f239, %f238;
	selp.f32 	%f254, %f238, %f239, %p127;
	setp.lt.f32 	%p128, %f241, %f240;
	selp.f32 	%f255, %f240, %f241, %p128;
	setp.lt.f32 	%p129, %f243, %f242;
	selp.f32 	%f256, %f242, %f243, %p129;
	setp.lt.f32 	%p130, %f245, %f244;
	selp.f32 	%f257, %f244, %f245, %p130;
	setp.lt.f32 	%p131, %f247, %f246;
	selp.f32 	%f258, %f246, %f247, %p131;
	setp.lt.f32 	%p132, %f249, %f248;
	selp.f32 	%f259, %f248, %f249, %p132;
	setp.lt.f32 	%p133, %f251, %f250;
	selp.f32 	%f260, %f250, %f251, %p133;
	setp.lt.f32 	%p134, %f253, %f252;
	selp.f32 	%f261, %f252, %f253, %p134;
	setp.lt.f32 	%p135, %f254, %f255;
	selp.f32 	%f262, %f255, %f254, %p135;
	setp.lt.f32 	%p136, %f256, %f257;
	selp.f32 	%f263, %f257, %f256, %p136;
	setp.lt.f32 	%p137, %f258, %f259;
	selp.f32 	%f264, %f259, %f258, %p137;
	setp.lt.f32 	%p138, %f260, %f261;
	selp.f32 	%f265, %f261, %f260, %p138;
	setp.lt.f32 	%p139, %f262, %f263;
	selp.f32 	%f266, %f263, %f262, %p139;
	setp.lt.f32 	%p140, %f264, %f265;
	selp.f32 	%f267, %f265, %f264, %p140;
	setp.lt.f32 	%p141, %f266, %f267;
	selp.f32 	%f430, %f267, %f266, %p141;
	setp.lt.u32 	%p142, %r67, 8192;
	mov.b32 	%r387, 4096;
	@%p142 bra 	$L__BB4_26;
	add.s32 	%r14, %r67, -4096;
	mov.b32 	%r387, 4096;
$L__BB4_24:
	mul.wide.s32 	%rd99, %r387, 4;
	add.s64 	%rd89, %rd76, %rd99;
	// begin inline asm
	ld.global.nc.v2.u64 {%rd87, %rd88}, [%rd89];
	// end inline asm
	mov.b64 	{%r242, %r243}, %rd88;
	mov.b64 	{%r244, %r245}, %rd87;
	mov.b32 	%f268, %r245;
	mov.b32 	%f269, %r244;
	mov.b32 	%f270, %r243;
	mov.b32 	%f271, %r242;
	add.s64 	%rd92, %rd89, 4096;
	// begin inline asm
	ld.global.nc.v2.u64 {%rd90, %rd91}, [%rd92];
	// end inline asm
	mov.b64 	{%r246, %r247}, %rd91;
	mov.b64 	{%r248, %r249}, %rd90;
	mov.b32 	%f272, %r249;
	mov.b32 	%f273, %r248;
	mov.b32 	%f274, %r247;
	mov.b32 	%f275, %r246;
	add.s64 	%rd95, %rd89, 8192;
	// begin inline asm
	ld.global.nc.v2.u64 {%rd93, %rd94}, [%rd95];
	// end inline asm
	mov.b64 	{%r250, %r251}, %rd94;
	mov.b64 	{%r252, %r253}, %rd93;
	mov.b32 	%f276, %r253;
	mov.b32 	%f277, %r252;
	mov.b32 	%f278, %r251;
	mov.b32 	%f279, %r250;
	add.s64 	%rd98, %rd89, 12288;
	// begin inline asm
	ld.global.nc.v2.u64 {%rd96, %rd97}, [%rd98];
	// end inline asm
	mov.b64 	{%r254, %r255}, %rd97;
	mov.b64 	{%r256, %r257}, %rd96;
	mov.b32 	%f280, %r257;
	mov.b32 	%f281, %r256;
	mov.b32 	%f282, %r255;
	mov.b32 	%f283, %r254;
	setp.lt.f32 	%p143, %f430, %f269;
	selp.f32 	%f284, %f269, %f430, %p143;
	setp.lt.f32 	%p144, %f268, %f271;
	selp.f32 	%f285, %f271, %f268, %p144;
	setp.lt.f32 	%p145, %f270, %f273;
	selp.f32 	%f286, %f273, %f270, %p145;
	setp.lt.f32 	%p146, %f272, %f275;
	selp.f32 	%f287, %f275, %f272, %p146;
	setp.lt.f32 	%p147, %f274, %f277;
	selp.f32 	%f288, %f277, %f274, %p147;
	setp.lt.f32 	%p148, %f276, %f279;
	selp.f32 	%f289, %f279, %f276, %p148;
	setp.lt.f32 	%p149, %f278, %f281;
	selp.f32 	%f290, %f281, %f278, %p149;
	setp.lt.f32 	%p150, %f280, %f283;
	selp.f32 	%f291, %f283, %f280, %p150;
	setp.lt.f32 	%p151, %f284, %f285;
	selp.f32 	%f292, %f285, %f284, %p151;
	setp.lt.f32 	%p152, %f286, %f287;
	selp.f32 	%f293, %f287, %f286, %p152;
	setp.lt.f32 	%p153, %f288, %f289;
	selp.f32 	%f294, %f289, %f288, %p153;
	setp.lt.f32 	%p154, %f290, %f291;
	selp.f32 	%f295, %f291, %f290, %p154;
	setp.lt.f32 	%p155, %f292, %f293;
	selp.f32 	%f296, %f293, %f292, %p155;
	setp.lt.f32 	%p156, %f294, %f295;
	selp.f32 	%f297, %f295, %f294, %p156;
	setp.lt.f32 	%p157, %f296, %f297;
	selp.f32 	%f298, %f297, %f296, %p157;
	setp.lt.f32 	%p158, %f298, %f282;
	selp.f32 	%f430, %f282, %f298, %p158;
	sub.s32 	%r258, %r67, %r387;
	setp.lt.s32 	%p159, %r258, 4096;
	@%p159 bra 	$L__BB4_34;
	add.s32 	%r387, %r387, 4096;
	setp.le.s32 	%p160, %r387, %r14;
	@%p160 bra 	$L__BB4_24;
$L__BB4_26:
	setp.le.s32 	%p161, %r67, %r387;
	@%p161 bra 	$L__BB4_34;
	sub.s32 	%r18, %r67, %r387;
	setp.ge.s32 	%p162, %r13, %r18;
	@%p162 bra 	$L__BB4_34;
	not.b32 	%r259, %r13;
	add.s32 	%r260, %r67, %r259;
	sub.s32 	%r19, %r260, %r387;
	and.b32  	%r261, %r19, 768;
	setp.eq.s32 	%p163, %r261, 768;
	mov.u32 	%r391, %r13;
	@%p163 bra 	$L__BB4_31;
	add.s32 	%r389, %r13, %r387;
	shr.u32 	%r262, %r19, 8;
	add.s32 	%r263, %r262, 1;
	and.b32  	%r264, %r263, 3;
	neg.s32 	%r388, %r264;
	mov.u32 	%r391, %r13;
$L__BB4_30:
	.pragma "nounroll";
	mul.wide.u32 	%rd101, %r389, 4;
	add.s64 	%rd100, %rd16, %rd101;
	// begin inline asm
	ld.global.nc.u32 %r265, [%rd100];
	// end inline asm
	mov.b32 	%f300, %r265;
	setp.lt.f32 	%p164, %f430, %f300;
	selp.f32 	%f430, %f300, %f430, %p164;
	add.s32 	%r391, %r391, 256;
	add.s32 	%r389, %r389, 256;
	add.s32 	%r388, %r388, 1;
	setp.ne.s32 	%p165, %r388, 0;
	@%p165 bra 	$L__BB4_30;
$L__BB4_31:
	setp.lt.u32 	%p166, %r19, 768;
	@%p166 bra 	$L__BB4_34;
	cvt.u64.u32 	%rd102, %r391;
	cvt.u64.u32 	%rd103, %r387;
	add.s64 	%rd104, %rd102, %rd103;
	shl.b64 	%rd105, %rd104, 2;
	add.s64 	%rd106, %rd105, %rd16;
	add.s64 	%rd122, %rd106, 2048;
	add.s32 	%r392, %r391, %r387;
$L__BB4_33:
	mul.wide.u32 	%rd111, %r392, 4;
	add.s64 	%rd107, %rd16, %rd111;
	// begin inline asm
	ld.global.nc.u32 %r266, [%rd107];
	// end inline asm
	mov.b32 	%f301, %r266;
	setp.lt.f32 	%p167, %f430, %f301;
	selp.f32 	%f302, %f301, %f430, %p167;
	add.s64 	%rd108, %rd122, -1024;
	// begin inline asm
	ld.global.nc.u32 %r267, [%rd108];
	// end inline asm
	mov.b32 	%f303, %r267;
	setp.lt.f32 	%p168, %f302, %f303;
	selp.f32 	%f304, %f303, %f302, %p168;
	// begin inline asm
	ld.global.nc.u32 %r268, [%rd122];
	// end inline asm
	mov.b32 	%f305, %r268;
	setp.lt.f32 	%p169, %f304, %f305;
	selp.f32 	%f306, %f305, %f304, %p169;
	add.s64 	%rd110, %rd122, 1024;
	// begin inline asm
	ld.global.nc.u32 %r269, [%rd110];
	// end inline asm
	mov.b32 	%f307, %r269;
	setp.lt.f32 	%p170, %f306, %f307;
	selp.f32 	%f430, %f307, %f306, %p170;
	add.s32 	%r391, %r391, 1024;
	add.s64 	%rd122, %rd122, 4096;
	add.s32 	%r392, %r392, 1024;
	setp.lt.s32 	%p171, %r391, %r18;
	@%p171 bra 	$L__BB4_33;
$L__BB4_34:
	// begin inline asm
	mov.u32 %r270, %laneid;
	// end inline asm
	mov.b32 	%r272, %f430;
	mov.b32 	%r273, 1;
	mov.b32 	%r294, 31;
	mov.b32 	%r295, -1;
	// begin inline asm
	shfl.sync.down.b32 %r271, %r272, %r273, %r294, %r295;
	// end inline asm
	mov.b32 	%f308, %r271;
	setp.gt.s32 	%p172, %r270, 30;
	setp.lt.f32 	%p173, %f430, %f308;
	selp.f32 	%f309, %f308, %f430, %p173;
	selp.f32 	%f310, %f430, %f309, %p172;
	mov.b32 	%r277, %f310;
	mov.b32 	%r278, 2;
	// begin inline asm
	shfl.sync.down.b32 %r276, %r277, %r278, %r294, %r295;
	// end inline asm
	mov.b32 	%f311, %r276;
	setp.gt.s32 	%p174, %r270, 29;
	setp.lt.f32 	%p175, %f310, %f311;
	selp.f32 	%f312, %f311, %f310, %p175;
	selp.f32 	%f313, %f310, %f312, %p174;
	mov.b32 	%r282, %f313;
	mov.b32 	%r283, 4;
	// begin inline asm
	shfl.sync.down.b32 %r281, %r282, %r283, %r294, %r295;
	// end inline asm
	mov.b32 	%f314, %r281;
	setp.gt.s32 	%p176, %r270, 27;
	setp.lt.f32 	%p177, %f313, %f314;
	selp.f32 	%f315, %f314, %f313, %p177;
	selp.f32 	%f316, %f313, %f315, %p176;
	mov.b32 	%r287, %f316;
	mov.b32 	%r288, 8;
	// begin inline asm
	shfl.sync.down.b32 %r286, %r287, %r288, %r294, %r295;
	// end inline asm
	mov.b32 	%f317, %r286;
	setp.gt.s32 	%p178, %r270, 23;
	setp.lt.f32 	%p179, %f316, %f317;
	selp.f32 	%f318, %f317, %f316, %p179;
	selp.f32 	%f319, %f316, %f318, %p178;
	mov.b32 	%r292, %f319;
	mov.b32 	%r293, 16;
	// begin inline asm
	shfl.sync.down.b32 %r291, %r292, %r293, %r294, %r295;
	// end inline asm
	mov.b32 	%f320, %r291;
	setp.gt.s32 	%p180, %r270, 15;
	setp.lt.f32 	%p181, %f319, %f320;
	selp.f32 	%f26, %f320, %f319, %p181;
	selp.f32 	%f444, %f319, %f26, %p180;
	setp.ne.s32 	%p182, %r270, 0;
	@%p182 bra 	$L__BB4_36;
	shr.u32 	%r296, %r13, 3;
	and.b32  	%r297, %r296, 124;
	mov.u32 	%r298, _ZZN3cub18CUB_300001_SM_10006detail6reduce28DeviceReduceSingleTileKernelINS2_10policy_hubIfjN4cuda3__47maximumIvEEE10Policy1000EPfSB_iS8_ffNS5_3std3__410__identityEEEvT0_T1_T2_T3_T4_T6_E12temp_storage;
	add.s32 	%r299, %r298, %r297;
	st.shared.f32 	[%r299+8], %f26;
$L__BB4_36:
	bar.sync 	0;
	setp.ne.s32 	%p183, %r13, 0;
	@%p183 bra 	$L__BB4_72;
	ld.shared.f32 	%f321, [_ZZN3cub18CUB_300001_SM_10006detail6reduce28DeviceReduceSingleTileKernelINS2_10policy_hubIfjN4cuda3__47maximumIvEEE10Policy1000EPfSB_iS8_ffNS5_3std3__410__identityEEEvT0_T1_T2_T3_T4_T6_E12temp_storage+12];
	setp.lt.f32 	%p184, %f444, %f321;
	selp.f32 	%f322, %f321, %f444, %p184;
	ld.shared.f32 	%f323, [_ZZN3cub18CUB_300001_SM_10006detail6reduce28DeviceReduceSingleTileKernelINS2_10policy_hubIfjN4cuda3__47maximumIvEEE10Policy1000EPfSB_iS8_ffNS5_3std3__410__identityEEEvT0_T1_T2_T3_T4_T6_E12temp_storage+16];
	setp.lt.f32 	%p185, %f322, %f323;
	selp.f32 	%f324, %f323, %f322, %p185;
	ld.shared.f32 	%f325, [_ZZN3cub18CUB_300001_SM_10006detail6reduce28DeviceReduceSingleTileKernelINS2_10policy_hubIfjN4cuda3__47maximumIvEEE10Policy1000EPfSB_iS8_ffNS5_3std3__410__identityEEEvT0_T1_T2_T3_T4_T6_E12temp_storage+20];
	setp.lt.f32 	%p186, %f324, %f325;
	selp.f32 	%f326, %f325, %f324, %p186;
	ld.shared.f32 	%f327, [_ZZN3cub18CUB_300001_SM_10006detail6reduce28DeviceReduceSingleTileKernelINS2_10policy_hubIfjN4cuda3__47maximumIvEEE10Policy1000EPfSB_iS8_ffNS5_3std3__410__identityEEEvT0_T1_T2_T3_T4_T6_E12temp_storage+24];
	setp.lt.f32 	%p187, %f326, %f327;
	selp.f32 	%f328, %f327, %f326, %p187;
	ld.shared.f32 	%f329, [_ZZN3cub18CUB_300001_SM_10006detail6reduce28DeviceReduceSingleTileKernelINS2_10policy_hubIfjN4cuda3__47maximumIvEEE10Policy1000EPfSB_iS8_ffNS5_3std3__410__identityEEEvT0_T1_T2_T3_T4_T6_E12temp_storage+28];
	setp.lt.f32 	%p188, %f328, %f329;
	selp.f32 	%f330, %f329, %f328, %p188;
	ld.shared.f32 	%f331, [_ZZN3cub18CUB_300001_SM_10006detail6reduce28DeviceReduceSingleTileKernelINS2_10policy_hubIfjN4cuda3__47maximumIvEEE10Policy1000EPfSB_iS8_ffNS5_3std3__410__identityEEEvT0_T1_T2_T3_T4_T6_E12temp_storage+32];
	setp.lt.f32 	%p189, %f330, %f331;
	selp.f32 	%f332, %f331, %f330, %p189;
	ld.shared.f32 	%f333, [_ZZN3cub18CUB_300001_SM_10006detail6reduce28DeviceReduceSingleTileKernelINS2_10policy_hubIfjN4cuda3__47maximumIvEEE10Policy1000EPfSB_iS8_ffNS5_3std3__410__identityEEEvT0_T1_T2_T3_T4_T6_E12temp_storage+36];
	setp.lt.f32 	%p190, %f332, %f333;
	selp.f32 	%f444, %f333, %f332, %p190;
	bra.uni 	$L__BB4_72;
$L__BB4_38:
	setp.gt.s32 	%p3, %r67, 4095;
	@%p3 bra 	$L__BB4_56;
	mov.u32 	%r34, %tid.x;
	setp.ge.s32 	%p68, %r34, %r67;
	mov.f32 	%f436, 0f00000000;
	mov.u32 	%r397, %r34;
	@%p68 bra 	$L__BB4_41;
	mul.wide.u32 	%rd66, %r34, 4;
	add.s64 	%rd65, %rd16, %rd66;
	// begin inline asm
	ld.global.nc.u32 %r144, [%rd65];
	// end inline asm
	mov.b32 	%f436, %r144;
	add.s32 	%r397, %r34, 256;
$L__BB4_41:
	setp.ge.s32 	%p69, %r397, %r67;
	@%p69 bra 	$L__BB4_47;
	not.b32 	%r145, %r397;
	add.s32 	%r37, %r67, %r145;
	and.b32  	%r146, %r37, 768;
	setp.eq.s32 	%p70, %r146, 768;
	@%p70 bra 	$L__BB4_45;
	mul.wide.u32 	%rd67, %r397, 4;
	add.s64 	%rd123, %rd16, %rd67;
	shr.u32 	%r147, %r37, 8;
	add.s32 	%r148, %r147, 1;
	and.b32  	%r149, %r148, 3;
	neg.s32 	%r395, %r149;
$L__BB4_44:
	.pragma "nounroll";
	// begin inline asm
	ld.global.nc.u32 %r150, [%rd123];
	// end inline asm
	mov.b32 	%f157, %r150;
	setp.lt.f32 	%p71, %f436, %f157;
	selp.f32 	%f436, %f157, %f436, %p71;
	add.s32 	%r397, %r397, 256;
	add.s64 	%rd123, %rd123, 1024;
	add.s32 	%r395, %r395, 1;
	setp.ne.s32 	%p72, %r395, 0;
	@%p72 bra 	$L__BB4_44;
$L__BB4_45:
	setp.lt.u32 	%p73, %r37, 768;
	@%p73 bra 	$L__BB4_47;
$L__BB4_46:
	mul.wide.s32 	%rd73, %r397, 4;
	add.s64 	%rd69, %rd16, %rd73;
	// begin inline asm
	ld.global.nc.u32 %r151, [%rd69];
	// end inline asm
	mov.b32 	%f158, %r151;
	setp.lt.f32 	%p74, %f436, %f158;
	selp.f32 	%f159, %f158, %f436, %p74;
	add.s64 	%rd70, %rd69, 1024;
	// begin inline asm
	ld.global.nc.u32 %r152, [%rd70];
	// end inline asm
	mov.b32 	%f160, %r152;
	setp.lt.f32 	%p75, %f159, %f160;
	selp.f32 	%f161, %f160, %f159, %p75;
	add.s64 	%rd71, %rd69, 2048;
	// begin inline asm
	ld.global.nc.u32 %r153, [%rd71];
	// end inline asm
	mov.b32 	%f162, %r153;
	setp.lt.f32 	%p76, %f161, %f162;
	selp.f32 	%f163, %f162, %f161, %p76;
	add.s64 	%rd72, %rd69, 3072;
	// begin inline asm
	ld.global.nc.u32 %r154, [%rd72];
	// end inline asm
	mov.b32 	%f164, %r154;
	setp.lt.f32 	%p77, %f163, %f164;
	selp.f32 	%f436, %f164, %f163, %p77;
	add.s32 	%r397, %r397, 1024;
	setp.lt.s32 	%p78, %r397, %r67;
	@%p78 bra 	$L__BB4_46;
$L__BB4_47:
	setp.lt.s32 	%p79, %r67, 256;
	@%p79 bra 	$L__BB4_52;
	// begin inline asm
	mov.u32 %r193, %laneid;
	// end inline asm
	mov.b32 	%r195, %f436;
	mov.b32 	%r196, 1;
	mov.b32 	%r217, 31;
	mov.b32 	%r218, -1;
	// begin inline asm
	shfl.sync.down.b32 %r194, %r195, %r196, %r217, %r218;
	// end inline asm
	mov.b32 	%f212, %r194;
	setp.gt.s32 	%p107, %r193, 30;
	setp.lt.f32 	%p108, %f436, %f212;
	selp.f32 	%f213, %f212, %f436, %p108;
	selp.f32 	%f214, %f436, %f213, %p107;
	mov.b32 	%r200, %f214;
	mov.b32 	%r201, 2;
	// begin inline asm
	shfl.sync.down.b32 %r199, %r200, %r201, %r217, %r218;
	// end inline asm
	mov.b32 	%f215, %r199;
	setp.gt.s32 	%p109, %r193, 29;
	setp.lt.f32 	%p110, %f214, %f215;
	selp.f32 	%f216, %f215, %f214, %p110;
	selp.f32 	%f217, %f214, %f216, %p109;
	mov.b32 	%r205, %f217;
	mov.b32 	%r206, 4;
	// begin inline asm
	shfl.sync.down.b32 %r204, %r205, %r206, %r217, %r218;
	// end inline asm
	mov.b32 	%f218, %r204;
	setp.gt.s32 	%p111, %r193, 27;
	setp.lt.f32 	%p112, %f217, %f218;
	selp.f32 	%f219, %f218, %f217, %p112;
	selp.f32 	%f220, %f217, %f219, %p111;
	mov.b32 	%r210, %f220;
	mov.b32 	%r211, 8;
	// begin inline asm
	shfl.sync.down.b32 %r209, %r210, %r211, %r217, %r218;
	// end inline asm
	mov.b32 	%f221, %r209;
	setp.gt.s32 	%p113, %r193, 23;
	setp.lt.f32 	%p114, %f220, %f221;
	selp.f32 	%f222, %f221, %f220, %p114;
	selp.f32 	%f223, %f220, %f222, %p113;
	mov.b32 	%r215, %f223;
	mov.b32 	%r216, 16;
	// begin inline asm
	shfl.sync.down.b32 %r214, %r215, %r216, %r217, %r218;
	// end inline asm
	mov.b32 	%f224, %r214;
	setp.gt.s32 	%p115, %r193, 15;
	setp.lt.f32 	%p116, %f223, %f224;
	selp.f32 	%f38, %f224, %f223, %p116;
	selp.f32 	%f444, %f223, %f38, %p115;
	setp.ne.s32 	%p117, %r193, 0;
	@%p117 bra 	$L__BB4_50;
	shr.u32 	%r219, %r34, 3;
	and.b32  	%r220, %r219, 124;
	mov.u32 	%r221, _ZZN3cub18CUB_300001_SM_10006detail6reduce28DeviceReduceSingleTileKernelINS2_10policy_hubIfjN4cuda3__47maximumIvEEE10Policy1000EPfSB_iS8_ffNS5_3std3__410__identityEEEvT0_T1_T2_T3_T4_T6_E12temp_storage;
	add.s32 	%r222, %r221, %r220;
	st.shared.f32 	[%r222+8], %f38;
$L__BB4_50:
	bar.sync 	0;
	setp.ne.s32 	%p118, %r34, 0;
	@%p118 bra 	$L__BB4_72;
	ld.shared.f32 	%f225, [_ZZN3cub18CUB_300001_SM_10006detail6reduce28DeviceReduceSingleTileKernelINS2_10policy_hubIfjN4cuda3__47maximumIvEEE10Policy1000EPfSB_iS8_ffNS5_3std3__410__identityEEEvT0_T1_T2_T3_T4_T6_E12temp_storage+12];
	setp.lt.f32 	%p119, %f444, %f225;
	selp.f32 	%f226, %f225, %f444, %p119;
	ld.shared.f32 	%f227, [_ZZN3cub18CUB_300001_SM_10006detail6reduce28DeviceReduceSingleTileKernelINS2_10policy_hubIfjN4cuda3__47maximumIvEEE10Policy1000EPfSB_iS8_ffNS5_3std3__410__identityEEEvT0_T1_T2_T3_T4_T6_E12temp_storage+16];
	setp.lt.f32 	%p120, %f226, %f227;
	selp.f32 	%f228, %f227, %f226, %p120;
	ld.shared.f32 	%f229, [_ZZN3cub18CUB_300001_SM_10006detail6reduce28DeviceReduceSingleTileKernelINS2_10policy_hubIfjN4cuda3__47maximumIvEEE10Policy1000EPfSB_iS8_ffNS5_3std3__410__identityEEEvT0_T1_T2_T3_T4_T6_E12temp_storage+20];
	setp.lt.f32 	%p121, %f228, %f229;
	selp.f32 	%f230, %f229, %f228, %p121;
	ld.shared.f32 	%f231, [_ZZN3cub18CUB_300001_SM_10006detail6reduce28DeviceReduceSingleTileKernelINS2_10policy_hubIfjN4cuda3__47maximumIvEEE10Policy1000EPfSB_iS8_ffNS5_3std3__410__identityEEEvT0_T1_T2_T3_T4_T6_E12temp_storage+24];
	setp.lt.f32 	%p122, %f230, %f231;
	selp.f32 	%f232, %f231, %f230, %p122;
	ld.shared.f32 	%f233, [_ZZN3cub18CUB_300001_SM_10006detail6reduce28DeviceReduceSingleTileKernelINS2_10policy_hubIfjN4cuda3__47maximumIvEEE10Policy1000EPfSB_iS8_ffNS5_3std3__410__identityEEEvT0_T1_T2_T3_T4_T6_E12temp_storage+28];
	setp.lt.f32 	%p123, %f232, %f233;
	selp.f32 	%f234, %f233, %f232, %p123;
	ld.shared.f32 	%f235, [_ZZN3cub18CUB_300001_SM_10006detail6reduce28DeviceReduceSingleTileKernelINS2_10policy_hubIfjN4cuda3__47maximumIvEEE10Policy1000EPfSB_iS8_ffNS5_3std3__410__identityEEEvT0_T1_T2_T3_T4_T6_E12temp_storage+32];
	setp.lt.f32 	%p124, %f234, %f235;
	selp.f32 	%f236, %f235, %f234, %p124;
	ld.shared.f32 	%f237, [_ZZN3cub18CUB_300001_SM_10006detail6reduce28DeviceReduceSingleTileKernelINS2_10policy_hubIfjN4cuda3__47maximumIvEEE10Policy1000EPfSB_iS8_ffNS5_3std3__410__identityEEEvT0_T1_T2_T3_T4_T6_E12temp_storage+36];
	setp.lt.f32 	%p125, %f236, %f237;
	selp.f32 	%f444, %f237, %f236, %p125;
	bra.uni 	$L__BB4_72;
$L__BB4_52:
	// begin inline asm
	mov.u32 %r155, %laneid;
	// end inline asm
	and.b32  	%r181, %r34, 992;
	add.s32 	%r182, %r181, 32;
	setp.gt.s32 	%p80, %r182, %r67;
	not.b32 	%r183, %r181;
	add.s32 	%r184, %r67, %r183;
	selp.b32 	%r179, %r184, 31, %p80;
	mov.b32 	%r157, %f436;
	mov.b32 	%r158, 1;
	mov.b32 	%r180, -1;
	// begin inline asm
	shfl.sync.down.b32 %r156, %r157, %r158, %r179, %r180;
	// end inline asm
	mov.b32 	%f165, %r156;
	setp.lt.s32 	%p81, %r155, %r179;
	setp.lt.f32 	%p82, %f436, %f165;
	selp.f32 	%f166, %f165, %f436, %p82;
	selp.f32 	%f167, %f166, %f436, %p81;
	mov.b32 	%r162, %f167;
	mov.b32 	%r163, 2;
	// begin inline asm
	shfl.sync.down.b32 %r161, %r162, %r163, %r179, %r180;
	// end inline asm
	mov.b32 	%f168, %r161;
	add.s32 	%r185, %r155, 2;
	setp.gt.s32 	%p83, %r185, %r179;
	setp.lt.f32 	%p84, %f167, %f168;
	selp.f32 	%f169, %f168, %f167, %p84;
	selp.f32 	%f170, %f167, %f169, %p83;
	mov.b32 	%r167, %f170;
	mov.b32 	%r168, 4;
	// begin inline asm
	shfl.sync.down.b32 %r166, %r167, %r168, %r179, %r180;
	// end inline asm
	mov.b32 	%f171, %r166;
	add.s32 	%r186, %r155, 4;
	setp.gt.s32 	%p85, %r186, %r179;
	setp.lt.f32 	%p86, %f170, %f171;
	selp.f32 	%f172, %f171, %f170, %p86;
	selp.f32 	%f173, %f170, %f172, %p85;
	mov.b32 	%r172, %f173;
	mov.b32 	%r173, 8;
	// begin inline asm
	shfl.sync.down.b32 %r171, %r172, %r173, %r179, %r180;
	// end inline asm
	mov.b32 	%f174, %r171;
	add.s32 	%r187, %r155, 8;
	setp.gt.s32 	%p87, %r187, %r179;
	setp.lt.f32 	%p88, %f173, %f174;
	selp.f32 	%f175, %f174, %f173, %p88;
	selp.f32 	%f176, %f173, %f175, %p87;
	mov.b32 	%r177, %f176;
	mov.b32 	%r178, 16;
	// begin inline asm
	shfl.sync.down.b32 %r176, %r177, %r178, %r179, %r180;
	// end inline asm
	mov.b32 	%f177, %r176;
	add.s32 	%r188, %r155, 16;
	setp.gt.s32 	%p89, %r188, %r179;
	setp.lt.f32 	%p90, %f176, %f177;
	selp.f32 	%f178, %f177, %f176, %p90;
	selp.f32 	%f444, %f176, %f178, %p89;
	setp.ne.s32 	%p91, %r155, 0;
	@%p91 bra 	$L__BB4_54;
	shr.u32 	%r189, %r34, 3;
	and.b32  	%r190, %r189, 124;
	mov.u32 	%r191, _ZZN3cub18CUB_300001_SM_10006detail6reduce28DeviceReduceSingleTileKernelINS2_10policy_hubIfjN4cuda3__47maximumIvEEE10Policy1000EPfSB_iS8_ffNS5_3std3__410__identityEEEvT0_T1_T2_T3_T4_T6_E12temp_storage;
	add.s32 	%r192, %r191, %r190;
	st.shared.f32 	[%r192+8], %f444;
$L__BB4_54:
	bar.sync 	0;
	setp.ne.s32 	%p92, %r34, 0;
	@%p92 bra 	$L__BB4_72;
	setp.gt.s32 	%p93, %r67, 32;
	ld.shared.f32 	%f179, [_ZZN3cub18CUB_300001_SM_10006detail6reduce28DeviceReduceSingleTileKernelINS2_10policy_hubIfjN4cuda3__47maximumIvEEE10Policy1000EPfSB_iS8_ffNS5_3std3__410__identityEEEvT0_T1_T2_T3_T4_T6_E12temp_storage+12];
	setp.lt.f32 	%p94, %f444, %f179;
	selp.f32 	%f181, %f179, %f444, %p94;
	selp.f32 	%f182, %f181, %f444, %p93;
	setp.gt.s32 	%p95, %r67, 64;
	ld.shared.f32 	%f184, [_ZZN3cub18CUB_300001_SM_10006detail6reduce28DeviceReduceSingleTileKernelINS2_10policy_hubIfjN4cuda3__47maximumIvEEE10Policy1000EPfSB_iS8_ffNS5_3std3__410__identityEEEvT0_T1_T2_T3_T4_T6_E12temp_storage+16];
	setp.lt.f32 	%p96, %f182, %f184;
	selp.f32 	%f186, %f184, %f182, %p96;
	selp.f32 	%f187, %f186, %f182, %p95;
	setp.gt.s32 	%p97, %r67, 96;
	ld.shared.f32 	%f189, [_ZZN3cub18CUB_300001_SM_10006detail6reduce28DeviceReduceSingleTileKernelINS2_10policy_hubIfjN4cuda3__47maximumIvEEE10Policy1000EPfSB_iS8_ffNS5_3std3__410__identityEEEvT0_T1_T2_T3_T4_T6_E12temp_storage+20];
	setp.lt.f32 	%p98, %f187, %f189;
	selp.f32 	%f191, %f189, %f187, %p98;
	selp.f32 	%f192, %f191, %f187, %p97;
	setp.gt.s32 	%p99, %r67, 128;
	ld.shared.f32 	%f194, [_ZZN3cub18CUB_300001_SM_10006detail6reduce28DeviceReduceSingleTileKernelINS2_10policy_hubIfjN4cuda3__47maximumIvEEE10Policy1000EPfSB_iS8_ffNS5_3std3__410__identityEEEvT0_T1_T2_T3_T4_T6_E12temp_storage+24];
	setp.lt.f32 	%p100, %f192, %f194;
	selp.f32 	%f196, %f194, %f192, %p100;
	selp.f32 	%f197, %f196, %f192, %p99;
	setp.gt.s32 	%p101, %r67, 160;
	ld.shared.f32 	%f199, [_ZZN3cub18CUB_300001_SM_10006detail6reduce28DeviceReduceSingleTileKernelINS2_10policy_hubIfjN4cuda3__47maximumIvEEE10Policy1000EPfSB_iS8_ffNS5_3std3__410__identityEEEvT0_T1_T2_T3_T4_T6_E12temp_storage+28];
	setp.lt.f32 	%p102, %f197, %f199;
	selp.f32 	%f201, %f199, %f197, %p102;
	selp.f32 	%f202, %f201, %f197, %p101;
	setp.gt.s32 	%p103, %r67, 192;
	ld.shared.f32 	%f204, [_ZZN3cub18CUB_300001_SM_10006detail6reduce28DeviceReduceSingleTileKernelINS2_10policy_hubIfjN4cuda3__47maximumIvEEE10Policy1000EPfSB_iS8_ffNS5_3std3__410__identityEEEvT0_T1_T2_T3_T4_T6_E12temp_storage+32];
	setp.lt.f32 	%p104, %f202, %f204;
	selp.f32 	%f206, %f204, %f202, %p104;
	selp.f32 	%f207, %f206, %f202, %p103;
	setp.gt.s32 	%p105, %r67, 224;
	ld.shared.f32 	%f209, [_ZZN3cub18CUB_300001_SM_10006detail6reduce28DeviceReduceSingleTileKernelINS2_10policy_hubIfjN4cuda3__47maximumIvEEE10Policy1000EPfSB_iS8_ffNS5_3std3__410__identityEEEvT0_T1_T2_T3_T4_T6_E12temp_storage+36];
	setp.lt.f32 	%p106, %f207, %f209;
	selp.f32 	%f211, %f209, %f207, %p106;
	selp.f32 	%f444, %f211, %f207, %p105;
	bra.uni 	$L__BB4_72;
$L__BB4_56:
	mov.u32 	%r46, %tid.x;
	mul.wide.u32 	%rd35, %r46, 4;
	add.s64 	%rd19, %rd16, %rd35;
	// begin inline asm
	ld.global.nc.u32 %r68, [%rd19];
	// end inline asm
	mov.b32 	%f59, %r68;
	add.s64 	%rd20, %rd19, 1024;
	// begin inline asm
	ld.global.nc.u32 %r69, [%rd20];
	// end inline asm
	mov.b32 	%f60, %r69;
	add.s64 	%rd21, %rd19, 2048;
	// begin inline asm
	ld.global.nc.u32 %r70, [%rd21];
	// end inline asm
	mov.b32 	%f61, %r70;
	add.s64 	%rd22, %rd19, 3072;
	// begin inline asm
	ld.global.nc.u32 %r71, [%rd22];
	// end inline asm
	mov.b32 	%f62, %r71;
	add.s64 	%rd23, %rd19, 4096;
	// begin inline asm
	ld.global.nc.u32 %r72, [%rd23];
	// end inline asm
	mov.b32 	%f63, %r72;
	add.s64 	%rd24, %rd19, 5120;
	// begin inline asm
	ld.global.nc.u32 %r73, [%rd24];
	// end inline asm
	mov.b32 	%f64, %r73;
	add.s64 	%rd25, %rd19, 6144;
	// begin inline asm
	ld.global.nc.u32 %r74, [%rd25];
	// end inline asm
	mov.b32 	%f65, %r74;
	add.s64 	%rd26, %rd19, 7168;
	// begin inline asm
	ld.global.nc.u32 %r75, [%rd26];
	// end inline asm
	mov.b32 	%f66, %r75;
	add.s64 	%rd27, %rd19, 8192;
	// begin inline asm
	ld.global.nc.u32 %r76, [%rd27];
	// end inline asm
	mov.b32 	%f67, %r76;
	add.s64 	%rd28, %rd19, 9216;
	// begin inline asm
	ld.global.nc.u32 %r77, [%rd28];
	// end inline asm
	mov.b32 	%f68, %r77;
	add.s64 	%rd29, %rd19, 10240;
	// begin inline asm
	ld.global.nc.u32 %r78, [%rd29];
	// end inline asm
	mov.b32 	%f69, %r78;
	add.s64 	%rd30, %rd19, 11264;
	// begin inline asm
	ld.global.nc.u32 %r79, [%rd30];
	// end inline asm
	mov.b32 	%f70, %r79;
	add.s64 	%rd31, %rd19, 12288;
	// begin inline asm
	ld.global.nc.u32 %r80, [%rd31];
	// end inline asm
	mov.b32 	%f71, %r80;
	add.s64 	%rd32, %rd19, 13312;
	// begin inline asm
	ld.global.nc.u32 %r81, [%rd32];
	// end inline asm
	mov.b32 	%f72, %r81;
	add.s64 	%rd33, %rd19, 14336;
	// begin inline asm
	ld.global.nc.u32 %r82, [%rd33];
	// end inline asm
	mov.b32 	%f73, %r82;
	add.s64 	%rd34, %rd19, 15360;
	// begin inline asm
	ld.global.nc.u32 %r83, [%rd34];
	// end inline asm
	mov.b32 	%f74, %r83;
	setp.lt.f32 	%p4, %f59, %f60;
	selp.f32 	%f75, %f60, %f59, %p4;
	setp.lt.f32 	%p5, %f61, %f62;
	selp.f32 	%f76, %f62, %f61, %p5;
	setp.lt.f32 	%p6, %f63, %f64;
	selp.f32 	%f77, %f64, %f63, %p6;
	setp.lt.f32 	%p7, %f65, %f66;
	selp.f32 	%f78, %f66, %f65, %p7;
	setp.lt.f32 	%p8, %f67, %f68;
	selp.f32 	%f79, %f68, %f67, %p8;
	setp.lt.f32 	%p9, %f69, %f70;
	selp.f32 	%f80, %f70, %f69, %p9;
	setp.lt.f32 	%p10, %f71, %f72;
	selp.f32 	%f81, %f72, %f71, %p10;
	setp.lt.f32 	%p11, %f73, %f74;
	selp.f32 	%f82, %f74, %f73, %p11;
	setp.lt.f32 	%p12, %f75, %f76;
	selp.f32 	%f83, %f76, %f75, %p12;
	setp.lt.f32 	%p13, %f77, %f78;
	selp.f32 	%f84, %f78, %f77, %p13;
	setp.lt.f32 	%p14, %f79, %f80;
	selp.f32 	%f85, %f80, %f79, %p14;
	setp.lt.f32 	%p15, %f81, %f82;
	selp.f32 	%f86, %f82, %f81, %p15;
	setp.lt.f32 	%p16, %f83, %f84;
	selp.f32 	%f87, %f84, %f83, %p16;
	setp.lt.f32 	%p17, %f85, %f86;
	selp.f32 	%f88, %f86, %f85, %p17;
	setp.lt.f32 	%p18, %f87, %f88;
	selp.f32 	%f443, %f88, %f87, %p18;
	setp.lt.u32 	%p19, %r67, 8192;
	mov.b32 	%r400, 4096;
	@%p19 bra 	$L__BB4_60;
	add.s32 	%r47, %r67, -4096;
	mov.b32 	%r400, 4096;
$L__BB4_58:
	mul.wide.s32 	%rd52, %r400, 4;
	add.s64 	%rd36, %rd19, %rd52;
	// begin inline asm
	ld.global.nc.u32 %r86, [%rd36];
	// end inline asm
	mov.b32 	%f89, %r86;
	add.s64 	%rd37, %rd36, 1024;
	// begin inline asm
	ld.global.nc.u32 %r87, [%rd37];
	// end inline asm
	mov.b32 	%f90, %r87;
	add.s64 	%rd38, %rd36, 2048;
	// begin inline asm
	ld.global.nc.u32 %r88, [%rd38];
	// end inline asm
	mov.b32 	%f91, %r88;
	add.s64 	%rd39, %rd36, 3072;
	// begin inline asm
	ld.global.nc.u32 %r89, [%rd39];
	// end inline asm
	mov.b32 	%f92, %r89;
	add.s64 	%rd40, %rd36, 4096;
	// begin inline asm
	ld.global.nc.u32 %r90, [%rd40];
	// end inline asm
	mov.b32 	%f93, %r90;
	add.s64 	%rd41, %rd36, 5120;
	// begin inline asm
	ld.global.nc.u32 %r91, [%rd41];
	// end inline asm
	mov.b32 	%f94, %r91;
	add.s64 	%rd42, %rd36, 6144;
	// begin inline asm
	ld.global.nc.u32 %r92, [%rd42];
	// end inline asm
	mov.b32 	%f95, %r92;
	add.s64 	%rd43, %rd36, 7168;
	// begin inline asm
	ld.global.nc.u32 %r93, [%rd43];
	// end inline asm
	mov.b32 	%f96, %r93;
	add.s64 	%rd44, %rd36, 8192;
	// begin inline asm
	ld.global.nc.u32 %r94, [%rd44];
	// end inline asm
	mov.b32 	%f97, %r94;
	add.s64 	%rd45, %rd36, 9216;
	// begin inline asm
	ld.global.nc.u32 %r95, [%rd45];
	// end inline asm
	mov.b32 	%f98, %r95;
	add.s64 	%rd46, %rd36, 10240;
	// begin inline asm
	ld.global.nc.u32 %r96, [%rd46];
	// end inline asm
	mov.b32 	%f99, %r96;
	add.s64 	%rd47, %rd36, 11264;
	// begin inline asm
	ld.global.nc.u32 %r97, [%rd47];
	// end inline asm
	mov.b32 	%f100, %r97;
	add.s64 	%rd48, %rd36, 12288;
	// begin inline asm
	ld.global.nc.u32 %r98, [%rd48];
	// end inline asm
	mov.b32 	%f101, %r98;
	add.s64 	%rd49, %rd36, 13312;
	// begin inline asm
	ld.global.nc.u32 %r99, [%rd49];
	// end inline asm
	mov.b32 	%f102, %r99;
	add.s64 	%rd50, %rd36, 14336;
	// begin inline asm
	ld.global.nc.u32 %r100, [%rd50];
	// end inline asm
	mov.b32 	%f103, %r100;
	add.s64 	%rd51, %rd36, 15360;
	// begin inline asm
	ld.global.nc.u32 %r101, [%rd51];
	// end inline asm
	mov.b32 	%f104, %r101;
	setp.lt.f32 	%p20, %f443, %f89;
	selp.f32 	%f105, %f89, %f443, %p20;
	setp.lt.f32 	%p21, %f90, %f91;
	selp.f32 	%f106, %f91, %f90, %p21;
	setp.lt.f32 	%p22, %f92, %f93;
	selp.f32 	%f107, %f93, %f92, %p22;
	setp.lt.f32 	%p23, %f94, %f95;
	selp.f32 	%f108, %f95, %f94, %p23;
	setp.lt.f32 	%p24, %f96, %f97;
	selp.f32 	%f109, %f97, %f96, %p24;
	setp.lt.f32 	%p25, %f98, %f99;
	selp.f32 	%f110, %f99, %f98, %p25;
	setp.lt.f32 	%p26, %f100, %f101;
	selp.f32 	%f111, %f101, %f100, %p26;
	setp.lt.f32 	%p27, %f102, %f103;
	selp.f32 	%f112, %f103, %f102, %p27;
	setp.lt.f32 	%p28, %f105, %f106;
	selp.f32 	%f113, %f106, %f105, %p28;
	setp.lt.f32 	%p29, %f107, %f108;
	selp.f32 	%f114, %f108, %f107, %p29;
	setp.lt.f32 	%p30, %f109, %f110;
	selp.f32 	%f115, %f110, %f109, %p30;
	setp.lt.f32 	%p31, %f111, %f112;
	selp.f32 	%f116, %f112, %f111, %p31;
	setp.lt.f32 	%p32, %f113, %f114;
	selp.f32 	%f117, %f114, %f113, %p32;
	setp.lt.f32 	%p33, %f115, %f116;
	selp.f32 	%f118, %f116, %f115, %p33;
	setp.lt.f32 	%p34, %f117, %f118;
	selp.f32 	%f119, %f118, %f117, %p34;
	setp.lt.f32 	%p35, %f119, %f104;
	selp.f32 	%f443, %f104, %f119, %p35;
	sub.s32 	%r102, %r67, %r400;
	setp.lt.s32 	%p36, %r102, 4096;
	@%p36 bra 	$L__BB4_68;
	add.s32 	%r400, %r400, 4096;
	setp.le.s32 	%p37, %r400, %r47;
	@%p37 bra 	$L__BB4_58;
$L__BB4_60:
	setp.le.s32 	%p38, %r67, %r400;
	@%p38 bra 	$L__BB4_68;
	sub.s32 	%r51, %r67, %r400;
	setp.ge.s32 	%p39, %r46, %r51;
	@%p39 bra 	$L__BB4_68;
	not.b32 	%r103, %r46;
	add.s32 	%r104, %r67, %r103;
	sub.s32 	%r52, %r104, %r400;
	and.b32  	%r105, %r52, 768;
	setp.eq.s32 	%p40, %r105, 768;
	mov.u32 	%r404, %r46;
	@%p40 bra 	$L__BB4_65;
	add.s32 	%r402, %r46, %r400;
	shr.u32 	%r106, %r52, 8;
	add.s32 	%r107, %r106, 1;
	and.b32  	%r108, %r107, 3;
	neg.s32 	%r401, %r108;
	mov.u32 	%r404, %r46;
$L__BB4_64:
	.pragma "nounroll";
	mul.wide.u32 	%rd54, %r402, 4;
	add.s64 	%rd53, %rd16, %rd54;
	// begin inline asm
	ld.global.nc.u32 %r109, [%rd53];
	// end inline asm
	mov.b32 	%f121, %r109;
	setp.lt.f32 	%p41, %f443, %f121;
	selp.f32 	%f443, %f121, %f443, %p41;
	add.s32 	%r404, %r404, 256;
	add.s32 	%r402, %r402, 256;
	add.s32 	%r401, %r401, 1;
	setp.ne.s32 	%p42, %r401, 0;
	@%p42 bra 	$L__BB4_64;
$L__BB4_65:
	setp.lt.u32 	%p43, %r52, 768;
	@%p43 bra 	$L__BB4_68;
	cvt.u64.u32 	%rd55, %r404;
	cvt.u64.u32 	%rd56, %r400;
	add.s64 	%rd57, %rd55, %rd56;
	shl.b64 	%rd58, %rd57, 2;
	add.s64 	%rd59, %rd58, %rd16;
	add.s64 	%rd124, %rd59, 2048;
	add.s32 	%r405, %r404, %r400;
$L__BB4_67:
	mul.wide.u32 	%rd64, %r405, 4;
	add.s64 	%rd60, %rd16, %rd64;
	// begin inline asm
	ld.global.nc.u32 %r110, [%rd60];
	// end inline asm
	mov.b32 	%f122, %r110;
	setp.lt.f32 	%p44, %f443, %f122;
	selp.f32 	%f123, %f122, %f443, %p44;
	add.s64 	%rd61, %rd124, -1024;
	// begin inline asm
	ld.global.nc.u32 %r111, [%rd61];
	// end inline asm
	mov.b32 	%f124, %r111;
	setp.lt.f32 	%p45, %f123, %f124;
	selp.f32 	%f125, %f124, %f123, %p45;
	// begin inline asm
	ld.global.nc.u32 %r112, [%rd124];
	// end inline asm
	mov.b32 	%f126, %r112;
	setp.lt.f32 	%p46, %f125, %f126;
	selp.f32 	%f127, %f126, %f125, %p46;
	add.s64 	%rd63, %rd124, 1024;
	// begin inline asm
	ld.global.nc.u32 %r113, [%rd63];
	// end inline asm
	mov.b32 	%f128, %r113;
	setp.lt.f32 	%p47, %f127, %f128;
	selp.f32 	%f443, %f128, %f127, %p47;
	add.s32 	%r404, %r404, 1024;
	add.s64 	%rd124, %rd124, 4096;
	add.s32 	%r405, %r405, 1024;
	setp.lt.s32 	%p48, %r404, %r51;
	@%p48 bra 	$L__BB4_67;
$L__BB4_68:
	// begin inline asm
	mov.u32 %r114, %laneid;
	// end inline asm
	mov.b32 	%r116, %f443;
	mov.b32 	%r117, 1;
	mov.b32 	%r138, 31;
	mov.b32 	%r139, -1;
	// begin inline asm
	shfl.sync.down.b32 %r115, %r116, %r117, %r138, %r139;
	// end inline asm
	mov.b32 	%f129, %r115;
	setp.gt.s32 	%p49, %r114, 30;
	setp.lt.f32 	%p50, %f443, %f129;
	selp.f32 	%f130, %f129, %f443, %p50;
	selp.f32 	%f131, %f443, %f130, %p49;
	mov.b32 	%r121, %f131;
	mov.b32 	%r122, 2;
	// begin inline asm
	shfl.sync.down.b32 %r120, %r121, %r122, %r138, %r139;
	// end inline asm
	mov.b32 	%f132, %r120;
	setp.gt.s32 	%p51, %r114, 29;
	setp.lt.f32 	%p52, %f131, %f132;
	selp.f32 	%f133, %f132, %f131, %p52;
	selp.f32 	%f134, %f131, %f133, %p51;
	mov.b32 	%r126, %f134;
	mov.b32 	%r127, 4;
	// begin inline asm
	shfl.sync.down.b32 %r125, %r126, %r127, %r138, %r139;
	// end inline asm
	mov.b32 	%f135, %r125;
	setp.gt.s32 	%p53, %r114, 27;
	setp.lt.f32 	%p54, %f134, %f135;
	selp.f32 	%f136, %f135, %f134, %p54;
	selp.f32 	%f137, %f134, %f136, %p53;
	mov.b32 	%r131, %f137;
	mov.b32 	%r132, 8;
	// begin inline asm
	shfl.sync.down.b32 %r130, %r131, %r132, %r138, %r139;
	// end inline asm
	mov.b32 	%f138, %r130;
	setp.gt.s32 	%p55, %r114, 23;
	setp.lt.f32 	%p56, %f137, %f138;
	selp.f32 	%f139, %f138, %f137, %p56;
	selp.f32 	%f140, %f137, %f139, %p55;
	mov.b32 	%r136, %f140;
	mov.b32 	%r137, 16;
	// begin inline asm
	shfl.sync.down.b32 %r135, %r136, %r137, %r138, %r139;
	// end inline asm
	mov.b32 	%f141, %r135;
	setp.gt.s32 	%p57, %r114, 15;
	setp.lt.f32 	%p58, %f140, %f141;
	selp.f32 	%f54, %f141, %f140, %p58;
	selp.f32 	%f444, %f140, %f54, %p57;
	setp.ne.s32 	%p59, %r114, 0;
	@%p59 bra 	$L__BB4_70;
	shr.u32 	%r140, %r46, 3;
	and.b32  	%r141, %r140, 124;
	mov.u32 	%r142, _ZZN3cub18CUB_300001_SM_10006detail6reduce28DeviceReduceSingleTileKernelINS2_10policy_hubIfjN4cuda3__47maximumIvEEE10Policy1000EPfSB_iS8_ffNS5_3std3__410__identityEEEvT0_T1_T2_T3_T4_T6_E12temp_storage;
	add.s32 	%r143, %r142, %r141;
	st.shared.f32 	[%r143+8], %f54;
$L__BB4_70:
	bar.sync 	0;
	setp.ne.s32 	%p60, %r46, 0;
	@%p60 bra 	$L__BB4_72;
	ld.shared.f32 	%f142, [_ZZN3cub18CUB_300001_SM_10006detail6reduce28DeviceReduceSingleTileKernelINS2_10policy_hubIfjN4cuda3__47maximumIvEEE10Policy1000EPfSB_iS8_ffNS5_3std3__410__identityEEEvT0_T1_T2_T3_T4_T6_E12temp_storage+12];
	setp.lt.f32 	%p61, %f444, %f142;
	selp.f32 	%f143, %f142, %f444, %p61;
	ld.shared.f32 	%f144, [_ZZN3cub18CUB_300001_SM_10006detail6reduce28DeviceReduceSingleTileKernelINS2_10policy_hubIfjN4cuda3__47maximumIvEEE10Policy1000EPfSB_iS8_ffNS5_3std3__410__identityEEEvT0_T1_T2_T3_T4_T6_E12temp_storage+16];
	setp.lt.f32 	%p62, %f143, %f144;
	selp.f32 	%f145, %f144, %f143, %p62;
	ld.shared.f32 	%f146, [_ZZN3cub18CUB_300001_SM_10006detail6reduce28DeviceReduceSingleTileKernelINS2_10policy_hubIfjN4cuda3__47maximumIvEEE10Policy1000EPfSB_iS8_ffNS5_3std3__410__identityEEEvT0_T1_T2_T3_T4_T6_E12temp_storage+20];
	setp.lt.f32 	%p63, %f145, %f146;
	selp.f32 	%f147, %f146, %f145, %p63;
	ld.shared.f32 	%f148, [_ZZN3cub18CUB_300001_SM_10006detail6reduce28DeviceReduceSingleTileKernelINS2_10policy_hubIfjN4cuda3__47maximumIvEEE10Policy1000EPfSB_iS8_ffNS5_3std3__410__identityEEEvT0_T1_T2_T3_T4_T6_E12temp_storage+24];
	setp.lt.f32 	%p64, %f147, %f148;
	selp.f32 	%f149, %f148, %f147, %p64;
	ld.shared.f32 	%f150, [_ZZN3cub18CUB_300001_SM_10006detail6reduce28DeviceReduceSingleTileKernelINS2_10policy_hubIfjN4cuda3__47maximumIvEEE10Policy1000EPfSB_iS8_ffNS5_3std3__410__identityEEEvT0_T1_T2_T3_T4_T6_E12temp_storage+28];
	setp.lt.f32 	%p65, %f149, %f150;
	selp.f32 	%f151, %f150, %f149, %p65;
	ld.shared.f32 	%f152, [_ZZN3cub18CUB_300001_SM_10006detail6reduce28DeviceReduceSingleTileKernelINS2_10policy_hubIfjN4cuda3__47maximumIvEEE10Policy1000EPfSB_iS8_ffNS5_3std3__410__identityEEEvT0_T1_T2_T3_T4_T6_E12temp_storage+32];
	setp.lt.f32 	%p66, %f151, %f152;
	selp.f32 	%f153, %f152, %f151, %p66;
	ld.shared.f32 	%f154, [_ZZN3cub18CUB_300001_SM_10006detail6reduce28DeviceReduceSingleTileKernelINS2_10policy_hubIfjN4cuda3__47maximumIvEEE10Policy1000EPfSB_iS8_ffNS5_3std3__410__identityEEEvT0_T1_T2_T3_T4_T6_E12temp_storage+36];
	setp.lt.f32 	%p67, %f153, %f154;
	selp.f32 	%f444, %f154, %f153, %p67;
$L__BB4_72:
	mov.u32 	%r379, %tid.x;
	setp.ne.s32 	%p249, %r379, 0;
	@%p249 bra 	$L__BB4_74;
	setp.lt.f32 	%p250, %f58, %f444;
	selp.f32 	%f417, %f444, %f58, %p250;
	st.global.f32 	[%rd1], %f417;
$L__BB4_74:
	ret;

}


// ===== COMPILED SASS (sm_100) =====

	.target	sm_100

	.elftype	@"ET_EXEC"


//--------------------- .note.nv.tkinfo           --------------------------
	.section	.note.nv.tkinfo,"",@"SHT_NOTE"
	.sectionflags	@"SHF_NOTE_NV_TKINFO"
	.tkinfo
        /*0018*/ 	.word	0x00000002
        /*0030*/ 	.string	""
        /*0030*/ 	.string	"ptxas"
        /*0030*/ 	.string	"Cuda compilation tools, release 13.0, V13.0.88"
        /*0030*/ 	.string	"Build cuda_13.0.r13.0/compiler.36424714_0"
        /*0030*/ 	.string	"-arch sm_100 -m 64 "



//--------------------- .note.nv.cuinfo           --------------------------
	.section	.note.nv.cuinfo,"",@"SHT_NOTE"
	.sectionflags	@"SHF_NOTE_NV_CUINFO"
        /*0018*/ 	.short	0x0002
        /*001a*/ 	.short	0x0064
        /*001c*/ 	.short	0x0082
	.zero		2


//--------------------- .nv.info                  --------------------------
	.section	.nv.info,"",@"SHT_CUDA_INFO"
	.align	4


	//----- nvinfo : EIATTR_REGCOUNT
	.align		4
        /*0000*/ 	.byte	0x04, 0x2f
        /*0002*/ 	.short	(.L_42 - .L_41)
	.align		4
.L_41:
        /*0004*/ 	.word	index@(_Z13processBlocksP11BlockOfGridiPf)
        /*0008*/ 	.word	0x00000018


	//----- nvinfo : EIATTR_FRAME_SIZE
	.align		4
.L_42:
        /*000c*/ 	.byte	0x04, 0x11
        /*000e*/ 	.short	(.L_44 - .L_43)
	.align		4
.L_43:
        /*0010*/ 	.word	index@(_Z13processBlocksP11BlockOfGridiPf)
        /*0014*/ 	.word	0x00000008


	//----- nvinfo : EIATTR_REGCOUNT
	.align		4
.L_44:
        /*0018*/ 	.byte	0x04, 0x2f
        /*001a*/ 	.short	(.L_46 - .L_45)
	.align		4
.L_45:
        /*001c*/ 	.word	index@(_ZN3cub18CUB_300001_SM_10006detail11EmptyKernelIvEEvv)
        /*0020*/ 	.word	0x00000004


	//----- nvinfo : EIATTR_FRAME_SIZE
	.align		4
.L_46:
        /*0024*/ 	.byte	0x04, 0x11
        /*0026*/ 	.short	(.L_48 - .L_47)
	.align		4
.L_47:
        /*0028*/ 	.word	index@(_ZN3cub18CUB_300001_SM_10006detail11EmptyKernelIvEEvv)
        /*002c*/ 	.word	0x00000000


	//----- nvinfo : EIATTR_REGCOUNT
	.align		4
.L_48:
        /*0030*/ 	.byte	0x04, 0x2f
        /*0032*/ 	.short	(.L_50 - .L_49)
	.align		4
.L_49:
        /*0034*/ 	.word	index@(_ZN3cub18CUB_300001_SM_10006detail6reduce28DeviceReduceSingleTileKernelINS2_10policy_hubIfjN4cuda3__47maximumIvEEE10Policy1000EPfSB_jS8_ffNS5_3std3__410__identityEEEvT0_T1_T2_T3_T4_T6_)
        /*0038*/ 	.word	0x00000020


	//----- nvinfo : EIATTR_FRAME_SIZE
	.align		4
.L_50:
        /*003c*/ 	.byte	0x04, 0x11
        /*003e*/ 	.short	(.L_52 - .L_51)
	.align		4
.L_51:
        /*0040*/ 	.word	index@(_ZN3cub18CUB_300001_SM_10006detail6reduce28DeviceReduceSingleTileKernelINS2_10policy_hubIfjN4cuda3__47maximumIvEEE10Policy1000EPfSB_jS8_ffNS5_3std3__410__identityEEEvT0_T1_T2_T3_T4_T6_)
        /*0044*/ 	.word	0x00000000


	//----- nvinfo : EIATTR_REGCOUNT
	.align		4
.L_52:
        /*0048*/ 	.byte	0x04, 0x2f
        /*004a*/ 	.short	(.L_54 - .L_53)
	.align		4
.L_53:
        /*004c*/ 	.word	index@(_ZN3cub18CUB_300001_SM_10006detail6reduce18DeviceReduceKernelINS2_10policy_hubIfjN4cuda3__47maximumIvEEE10Policy1000EPfjS8_fNS5_3std3__410__identityEEEvT0_PT3_T1_NS0_13GridEvenShareISI_EET2_T4_)
        /*0050*/ 	.word	0x00000020


	//----- nvinfo : EIATTR_FRAME_SIZE
	.align		4
.L_54:
        /*0054*/ 	.byte	0x04, 0x11
        /*0056*/ 	.short	(.L_56 - .L_55)
	.align		4
.L_55:
        /*0058*/ 	.word	index@(_ZN3cub18CUB_300001_SM_10006detail6reduce18DeviceReduceKernelINS2_10policy_hubIfjN4cuda3__47maximumIvEEE10Policy1000EPfjS8_fNS5_3std3__410__identityEEEvT0_PT3_T1_NS0_13GridEvenShareISI_EET2_T4_)
        /*005c*/ 	.word	0x00000000


	//----- nvinfo : EIATTR_REGCOUNT
	.align		4
.L_56:
        /*0060*/ 	.byte	0x04, 0x2f
        /*0062*/ 	.short	(.L_58 - .L_57)
	.align		4
.L_57:
        /*0064*/ 	.word	index@(_ZN3cub18CUB_300001_SM_10006detail6reduce28DeviceReduceSingleTileKernelINS2_10policy_hubIfjN4cuda3__47maximumIvEEE10Policy1000EPfSB_iS8_ffNS5_3std3__410__identityEEEvT0_T1_T2_T3_T4_T6_)
        /*0068*/ 	.word	0x0000001e


	//----- nvinfo : EIATTR_FRAME_SIZE
	.align		4
.L_58:
        /*006c*/ 	.byte	0x04, 0x11
        /*006e*/ 	.short	(.L_60 - .L_59)
	.align		4
.L_59:
        /*0070*/ 	.word	index@(_ZN3cub18CUB_300001_SM_10006detail6reduce28DeviceReduceSingleTileKernelINS2_10policy_hubIfjN4cuda3__47maximumIvEEE10Policy1000EPfSB_iS8_ffNS5_3std3__410__identityEEEvT0_T1_T2_T3_T4_T6_)
        /*0074*/ 	.word	0x00000000


	//----- nvinfo : EIATTR_MIN_STACK_SIZE
	.align		4
.L_60:
        /*0078*/ 	.byte	0x04, 0x12
        /*007a*/ 	.short	(.L_62 - .L_61)
	.align		4
.L_61:
        /*007c*/ 	.word	index@(_ZN3cub18CUB_300001_SM_10006detail6reduce28DeviceReduceSingleTileKernelINS2_10policy_hubIfjN4cuda3__47maximumIvEEE10Policy1000EPfSB_iS8_ffNS5_3std3__410__identityEEEvT0_T1_T2_T3_T4_T6_)
        /*0080*/ 	.word	0x00000000


	//----- nvinfo : EIATTR_MIN_STACK_SIZE
	.align		4
.L_62:
        /*0084*/ 	.byte	0x04, 0x12
        /*0086*/ 	.short	(.L_64 - .L_63)
	.align		4
.L_63:
        /*0088*/ 	.word	index@(_ZN3cub18CUB_300001_SM_10006detail6reduce18DeviceReduceKernelINS2_10policy_hubIfjN4cuda3__47maximumIvEEE10Policy1000EPfjS8_fNS5_3std3__410__identityEEEvT0_PT3_T1_NS0_13GridEvenShareISI_EET2_T4_)
        /*008c*/ 	.word	0x00000000


	//----- nvinfo : EIATTR_MIN_STACK_SIZE
	.align		4
.L_64:
        /*0090*/ 	.byte	0x04, 0x12
        /*0092*/ 	.short	(.L_66 - .L_65)
	.align		4
.L_65:
        /*0094*/ 	.word	index@(_ZN3cub18CUB_300001_SM_10006detail6reduce28DeviceReduceSingleTileKernelINS2_10policy_hubIfjN4cuda3__47maximumIvEEE10Policy1000EPfSB_jS8_ffNS5_3std3__410__identityEEEvT0_T1_T2_T3_T4_T6_)
        /*0098*/ 	.word	0x00000000


	//----- nvinfo : EIATTR_MIN_STACK_SIZE
	.align		4
.L_66:
        /*009c*/ 	.byte	0x04, 0x12
        /*009e*/ 	.short	(.L_68 - .L_67)
	.align		4
.L_67:
        /*00a0*/ 	.word	index@(_ZN3cub18CUB_300001_SM_10006detail11EmptyKernelIvEEvv)
        /*00a4*/ 	.word	0x00000000


	//----- nvinfo : EIATTR_MIN_STACK_SIZE
	.align		4
.L_68:
        /*00a8*/ 	.byte	0x04, 0x12
        /*00aa*/ 	.short	(.L_70 - .L_69)
	.align		4
.L_69:
        /*00ac*/ 	.word	index@(_Z13processBlocksP11BlockOfGridiPf)
        /*00b0*/ 	.word	0x00000008
.L_70:


//--------------------- .nv.compat                --------------------------
	.section	.nv.compat,"",@"SHT_CUDA_COMPAT_INFO"
	.align	4
        /*0000*/ 	.byte	0x02, 0x09, 0x00, 0x00, 0x02, 0x02, 0x01, 0x00, 0x02, 0x05, 0x05, 0x00, 0x03, 0x07, 0x01, 0x01
        /*0010*/ 	.byte	0x02, 0x03, 0x00, 0x00, 0x02, 0x06, 0x01, 0x00, 0x04, 0x0b, 0x08, 0x00, 0x09, 0x00, 0x00, 0x00
        /*0020*/ 	.byte	0x00, 0x00, 0x00, 0x00


//--------------------- .nv.info._ZN3cub18CUB_300001_SM_10006detail6reduce28DeviceReduceSingleTileKernelINS2_10policy_hubIfjN4cuda3__47maximumIvEEE10Policy1000EPfSB_iS8_ffNS5_3std3__410__identityEEEvT0_T1_T2_T3_T4_T6_ --------------------------
	.section	.nv.info._ZN3cub18CUB_300001_SM_10006detail6reduce28DeviceReduceSingleTileKernelINS2_10policy_hubIfjN4cuda3__47maximumIvEEE10Policy1000EPfSB_iS8_ffNS5_3std3__410__identityEEEvT0_T1_T2_T3_T4_T6_,"",@"SHT_CUDA_INFO"
	.sectionflags	@""
	.align	4


	//----- nvinfo : EIATTR_CUDA_API_VERSION
	.align		4
        /*0000*/ 	.byte	0x04, 0x37
        /*0002*/ 	.short	(.L_72 - .L_71)
.L_71:
        /*0004*/ 	.word	0x00000082


	//----- nvinfo : EIATTR_KPARAM_INFO
	.align		4
.L_72:
        /*0008*/ 	.byte	0x04, 0x17
        /*000a*/ 	.short	(.L_74 - .L_73)
.L_73:
        /*000c*/ 	.word	0x00000000
        /*0010*/ 	.short	0x0005
        /*0012*/ 	.short	0x001c
        /*0014*/ 	.byte	0x00, 0xf0, 0x05, 0x00


	//----- nvinfo : EIATTR_KPARAM_INFO
	.align		4
.L_74:
        /*0018*/ 	.byte	0x04, 0x17
        /*001a*/ 	.short	(.L_76 - .L_75)
.L_75:
        /*001c*/ 	.word	0x00000000
        /*0020*/ 	.short	0x0004
        /*0022*/ 	.short	0x0018
        /*0024*/ 	.byte	0x00, 0xf0, 0x11, 0x00


	//----- nvinfo : EIATTR_KPARAM_INFO
	.align		4
.L_76:
        /*0028*/ 	.byte	0x04, 0x17
        /*002a*/ 	.short	(.L_78 - .L_77)
.L_77:
        /*002c*/ 	.word	0x00000000
        /*0030*/ 	.short	0x0003
        /*0032*/ 	.short	0x0014
        /*0034*/ 	.byte	0x00, 0xf0, 0x05, 0x00


	//----- nvinfo : EIATTR_KPARAM_INFO
	.align		4
.L_78:
        /*0038*/ 	.byte	0x04, 0x17
        /*003a*/ 	.short	(.L_80 - .L_79)
.L_79:
        /*003c*/ 	.word	0x00000000
        /*0040*/ 	.short	0x0002
        /*0042*/ 	.short	0x0010
        /*0044*/ 	.byte	0x00, 0xf0, 0x11, 0x00


	//----- nvinfo : EIATTR_KPARAM_INFO
	.align		4
.L_80:
        /*0048*/ 	.byte	0x04, 0x17
        /*004a*/ 	.short	(.L_82 - .L_81)
.L_81:
        /*004c*/ 	.word	0x00000000
        /*0050*/ 	.short	0x0001
        /*0052*/ 	.short	0x0008
        /*0054*/ 	.byte	0x00, 0xf5, 0x21, 0x00


	//----- nvinfo : EIATTR_KPARAM_INFO
	.align		4
.L_82:
        /*0058*/ 	.byte	0x04, 0x17
        /*005a*/ 	.short	(.L_84 - .L_83)
.L_83:
        /*005c*/ 	.word	0x00000000
        /*0060*/ 	.short	0x0000
        /*0062*/ 	.short	0x0000
        /*0064*/ 	.byte	0x00, 0xf5, 0x21, 0x00


	//----- nvinfo : EIATTR_SPARSE_MMA_MASK
	.align		4
.L_84:
        /*0068*/ 	.byte	0x03, 0x50
        /*006a*/ 	.short	0x0000


	//----- nvinfo : EIATTR_MAXREG_COUNT
	.align		4
        /*006c*/ 	.byte	0x03, 0x1b
        /*006e*/ 	.short	0x00ff


	//----- nvinfo : EIATTR_NUM_BARRIERS
	.align		4
        /*0070*/ 	.byte	0x02, 0x4c
        /*0072*/ 	.byte	0x01
	.zero		1


	//----- nvinfo : EIATTR_MERCURY_ISA_VERSION
	.align		4
        /*0074*/ 	.byte	0x03, 0x5f
        /*0076*/ 	.short	0x0101


	//----- nvinfo : EIATTR_COOP_GROUP_MASK_REGIDS
	.align		4
        /*0078*/ 	.byte	0x04, 0x29
        /*007a*/ 	.short	(.L_86 - .L_85)


	//   ....[0]....
.L_85:
        /*007c*/ 	.word	0xffffffff


	//   ....[1]....
        /*0080*/ 	.word	0xffffffff


	//   ....[2]....
        /*0084*/ 	.word	0xffffffff


	//   ....[3]....
        /*0088*/ 	.word	0xffffffff


	//   ....[4]....
        /*008c*/ 	.word	0xffffffff


	//   ....[5]....
        /*0090*/ 	.word	0xffffffff


	//   ....[6]....
        /*0094*/ 	.word	0xffffffff


	//   ....[7]....
        /*0098*/ 	.word	0xffffffff


	//   ....[8]....
        /*009c*/ 	.word	0xffffffff


	//   ....[9]....
        /*00a0*/ 	.word	0xffffffff


	//   ....[10]....
        /*00a4*/ 	.word	0xffffffff


	//   ....[11]....
        /*00a8*/ 	.word	0xffffffff


	//   ....[12]....
        /*00ac*/ 	.word	0xffffffff


	//   ....[13]....
        /*00b0*/ 	.word	0xffffffff


	//   ....[14]....
        /*00b4*/ 	.word	0xffffffff


	//   ....[15]....
        /*00b8*/ 	.word	0xffffffff


	//   ....[16]....
        /*00bc*/ 	.word	0xffffffff


	//   ....[17]....
        /*00c0*/ 	.word	0xffffffff


	//   ....[18]....
        /*00c4*/ 	.word	0xffffffff


	//   ....[19]....
        /*00c8*/ 	.word	0xffffffff


	//   ....[20]....
        /*00cc*/ 	.word	0xffffffff


	//   ....[21]....
        /*00d0*/ 	.word	0xffffffff


	//   ....[22]....
        /*00d4*/ 	.word	0xffffffff


	//   ....[23]....
        /*00d8*/ 	.word	0xffffffff


	//   ....[24]....
        /*00dc*/ 	.word	0xffffffff


	//   ....[25]....
        /*00e0*/ 	.word	0xffffffff


	//   ....[26]....
        /*00e4*/ 	.word	0xffffffff


	//   ....[27]....
        /*00e8*/ 	.word	0xffffffff


	//   ....[28]....
        /*00ec*/ 	.word	0xffffffff


	//   ....[29]....
        /*00f0*/ 	.word	0xffffffff


	//----- nvinfo : EIATTR_COOP_GROUP_INSTR_OFFSETS
	.align		4
.L_86:
        /*00f4*/ 	.byte	0x04, 0x28
        /*00f6*/ 	.short	(.L_88 - .L_87)


	//   ....[0]....
.L_87:
        /*00f8*/ 	.word	0x00000b50


	//   ....[1]....
        /*00fc*/ 	.word	0x00000bc0


	//   ....[2]....
        /*0100*/ 	.word	0x00000c40


	//   ....[3]....
        /*0104*/ 	.word	0x00000ca0


	//   ....[4]....
        /*0108*/ 	.word	0x00000ce0


	//   ....[5]....
        /*010c*/ 	.word	0x00000f20


	//   ....[6]....
        /*0110*/ 	.word	0x00000f90


	//   ....[7]....
        /*0114*/ 	.word	0x00000fe0


	//   ....[8]....
        /*0118*/ 	.word	0x00001040


	//   ....[9]....
        /*011c*/ 	.word	0x000010b0


	//   ....[10]....
        /*0120*/ 	.word	0x000022f0


	//   ....[11]....
        /*0124*/ 	.word	0x00002380


	//   ....[12]....
        /*0128*/ 	.word	0x000023e0


	//   ....[13]....
        /*012c*/ 	.word	0x00002430


	//   ....[14]....
        /*0130*/ 	.word	0x00002470


	//   ....[15]....
        /*0134*/ 	.word	0x00003080


	//   ....[16]....
        /*0138*/ 	.word	0x000030f0


	//   ....[17]....
        /*013c*/ 	.word	0x00003170


	//   ....[18]....
        /*0140*/ 	.word	0x000031d0


	//   ....[19]....
        /*0144*/ 	.word	0x00003210


	//   ....[20]....
        /*0148*/ 	.word	0x00003450


	//   ....[21]....
        /*014c*/ 	.word	0x000034c0


	//   ....[22]....
        /*0150*/ 	.word	0x00003510


	//   ....[23]....
        /*0154*/ 	.word	0x00003570


	//   ....[24]....
        /*0158*/ 	.word	0x000035f0


	//   ....[25]....
        /*015c*/ 	.word	0x000049a0


	//   ....[26]....
        /*0160*/ 	.word	0x00004a30


	//   ....[27]....
        /*0164*/ 	.word	0x00004a90


	//   ....[28]....
        /*0168*/ 	.word	0x00004ae0


	//   ....[29]....
        /*016c*/ 	.word	0x00004b20


	//----- nvinfo : EIATTR_VRC_CTA_INIT_COUNT
	.align		4
.L_88:
        /*0170*/ 	.byte	0x02, 0x4a
	.zero		1
	.zero		1


	//----- nvinfo : EIATTR_EXIT_INSTR_OFFSETS
	.align		4
        /*0174*/ 	.byte	0x04, 0x1c
        /*0176*/ 	.short	(.L_90 - .L_89)


	//   ....[0]....
.L_89:
        /*0178*/ 	.word	0x00000080


	//   ....[1]....
        /*017c*/ 	.word	0x000000c0


	//   ....[2]....
        /*0180*/ 	.word	0x00004cf0


	//   ....[3]....
        /*0184*/ 	.word	0x00004d50


	//----- nvinfo : EIATTR_MAX_THREADS
	.align		4
.L_90:
        /*0188*/ 	.byte	0x04, 0x05
        /*018a*/ 	.short	(.L_92 - .L_91)
.L_91:
        /*018c*/ 	.word	0x00000100
        /*0190*/ 	.word	0x00000001
        /*0194*/ 	.word	0x00000001


	//----- nvinfo : EIATTR_CRS_STACK_SIZE
	.align		4
.L_92:
        /*0198*/ 	.byte	0x04, 0x1e
        /*019a*/ 	.short	(.L_94 - .L_93)
.L_93:
        /*019c*/ 	.word	0x00000000


	//----- nvinfo : EIATTR_CBANK_PARAM_SIZE
	.align		4
.L_94:
        /*01a0*/ 	.byte	0x03, 0x19
        /*01a2*/ 	.short	0x001d


	//----- nvinfo : EIATTR_PARAM_CBANK
	.align		4
        /*01a4*/ 	.byte	0x04, 0x0a
        /*01a6*/ 	.short	(.L_96 - .L_95)
	.align		4
.L_95:
        /*01a8*/ 	.word	index@(.nv.constant0._ZN3cub18CUB_300001_SM_10006detail6reduce28DeviceReduceSingleTileKernelINS2_10policy_hubIfjN4cuda3__47maximumIvEEE10Policy1000EPfSB_iS8_ffNS5_3std3__410__identityEEEvT0_T1_T2_T3_T4_T6_)
        /*01ac*/ 	.short	0x0380
        /*01ae*/ 	.short	0x001d


	//----- nvinfo : EIATTR_SW_WAR
	.align		4
.L_96:
        /*01b0*/ 	.byte	0x04, 0x36
        /*01b2*/ 	.short	(.L_98 - .L_97)
.L_97:
        /*01b4*/ 	.word	0x00000008
.L_98:


//--------------------- .nv.info._ZN3cub18CUB_300001_SM_10006detail6reduce18DeviceReduceKernelINS2_10policy_hubIfjN4cuda3__47maximumIvEEE10Policy1000EPfjS8_fNS5_3std3__410__identityEEEvT0_PT3_T1_NS0_13GridEvenShareISI_EET2_T4_ --------------------------
	.section	.nv.info._ZN3cub18CUB_300001_SM_10006detail6reduce18DeviceReduceKernelINS2_10policy_hubIfjN4cuda3__47maximumIvEEE10Policy1000EPfjS8_fNS5_3std3__410__identityEEEvT0_PT3_T1_NS0_13GridEvenShareISI_EET2_T4_,"",@"SHT_CUDA_INFO"
	.sectionflags	@""
	.align	4


	//----- nvinfo : EIATTR_CUDA_API_VERSION
	.align		4
        /*0000*/ 	.byte	0x04, 0x37
        /*0002*/ 	.short	(.L_100 - .L_99)
.L_99:
        /*0004*/ 	.word	0x00000082


	//----- nvinfo : EIATTR_KPARAM_INFO
	.align		4
.L_100:
        /*0008*/ 	.byte	0x04, 0x17
        /*000a*/ 	.short	(.L_102 - .L_101)
.L_101:
        /*000c*/ 	.word	0x00000000
        /*0010*/ 	.short	0x0005
        /*0012*/ 	.short	0x003d
        /*0014*/ 	.byte	0x00, 0xf0, 0x05, 0x00


	//----- nvinfo : EIATTR_KPARAM_INFO
	.align		4
.L_102:
        /*0018*/ 	.byte	0x04, 0x17
        /*001a*/ 	.short	(.L_104 - .L_103)
.L_103:
        /*001c*/ 	.word	0x00000000
        /*0020*/ 	.short	0x0004
        /*0022*/ 	.short	0x003c
        /*0024*/ 	.byte	0x00, 0xf0, 0x05, 0x00


	//----- nvinfo : EIATTR_KPARAM_INFO
	.align		4
.L_104:
        /*0028*/ 	.byte	0x04, 0x17
        /*002a*/ 	.short	(.L_106 - .L_105)
.L_105:
        /*002c*/ 	.word	0x00000000
        /*0030*/ 	.short	0x0003
        /*0032*/ 	.short	0x0014
        /*0034*/ 	.byte	0x00, 0xf0, 0xa1, 0x00


	//----- nvinfo : EIATTR_KPARAM_INFO
	.align		4
.L_106:
        /*0038*/ 	.byte	0x04, 0x17
        /*003a*/ 	.short	(.L_108 - .L_107)
.L_107:
        /*003c*/ 	.word	0x00000000
        /*0040*/ 	.short	0x0002
        /*0042*/ 	.short	0x0010
        /*0044*/ 	.byte	0x00, 0xf0, 0x11, 0x00


	//----- nvinfo : EIATTR_KPARAM_INFO
	.align		4
.L_108:
        /*0048*/ 	.byte	0x04, 0x17
        /*004a*/ 	.short	(.L_110 - .L_109)
.L_109:
        /*004c*/ 	.word	0x00000000
        /*0050*/ 	.short	0x0001
        /*0052*/ 	.short	0x0008
        /*0054*/ 	.byte	0x00, 0xf5, 0x21, 0x00


	//----- nvinfo : EIATTR_KPARAM_INFO
	.align		4
.L_110:
        /*0058*/ 	.byte	0x04, 0x17
        /*005a*/ 	.short	(.L_112 - .L_111)
.L_111:
        /*005c*/ 	.word	0x00000000
        /*0060*/ 	.short	0x0000
        /*0062*/ 	.short	0x0000
        /*0064*/ 	.byte	0x00, 0xf5, 0x21, 0x00


	//----- nvinfo : EIATTR_SPARSE_MMA_MASK
	.align		4
.L_112:
        /*0068*/ 	.byte	0x03, 0x50
        /*006a*/ 	.short	0x0000


	//----- nvinfo : EIATTR_MAXREG_COUNT
	.align		4
        /*006c*/ 	.byte	0x03, 0x1b
        /*006e*/ 	.short	0x00ff


	//----- nvinfo : EIATTR_NUM_BARRIERS
	.align		4
        /*0070*/ 	.byte	0x02, 0x4c
        /*0072*/ 	.byte	0x01
	.zero		1


	//----- nvinfo : EIATTR_MERCURY_ISA_VERSION
	.align		4
        /*0074*/ 	.byte	0x03, 0x5f
        /*0076*/ 	.short	0x0101


	//----- nvinfo : EIATTR_COOP_GROUP_MASK_REGIDS
	.align		4
        /*0078*/ 	.byte	0x04, 0x29
        /*007a*/ 	.short	(.L_114 - .L_113)


	//   ....[0]....
.L_113:
        /*007c*/ 	.word	0xffffffff


	//   ....[1]....
        /*0080*/ 	.word	0xffffffff


	//   ....[2]....
        /*0084*/ 	.word	0xffffffff


	//   ....[3]....
        /*0088*/ 	.word	0xffffffff


	//   ....[4]....
        /*008c*/ 	.word	0xffffffff


	//   ....[5]....
        /*0090*/ 	.word	0xffffffff


	//   ....[6]....
        /*0094*/ 	.word	0xffffffff


	//   ....[7]....
        /*0098*/ 	.word	0xffffffff


	//   ....[8]....
        /*009c*/ 	.word	0xffffffff


	//   ....[9]....
        /*00a0*/ 	.word	0xffffffff


	//   ....[10]....
        /*00a4*/ 	.word	0xffffffff


	//   ....[11]....
        /*00a8*/ 	.word	0xffffffff


	//   ....[12]....
        /*00ac*/ 	.word	0xffffffff


	//   ....[13]....
        /*00b0*/ 	.word	0xffffffff


	//   ....[14]....
        /*00b4*/ 	.word	0xffffffff


	//   ....[15]....
        /*00b8*/ 	.word	0xffffffff


	//   ....[16]....
        /*00bc*/ 	.word	0xffffffff


	//   ....[17]....
        /*00c0*/ 	.word	0xffffffff


	//   ....[18]....
        /*00c4*/ 	.word	0xffffffff


	//   ....[19]....
        /*00c8*/ 	.word	0xffffffff


	//   ....[20]....
        /*00cc*/ 	.word	0xffffffff


	//   ....[21]....
        /*00d0*/ 	.word	0xffffffff


	//   ....[22]....
        /*00d4*/ 	.word	0xffffffff


	//   ....[23]....
        /*00d8*/ 	.word	0xffffffff


	//   ....[24]....
        /*00dc*/ 	.word	0xffffffff


	//   ....[25]....
        /*00e0*/ 	.word	0xffffffff


	//   ....[26]....
        /*00e4*/ 	.word	0xffffffff


	//   ....[27]....
        /*00e8*/ 	.word	0xffffffff


	//   ....[28]....
        /*00ec*/ 	.word	0xffffffff


	//   ....[29]....
        /*00f0*/ 	.word	0xffffffff


	//----- nvinfo : EIATTR_COOP_GROUP_INSTR_OFFSETS
	.align		4
.L_114:
        /*00f4*/ 	.byte	0x04, 0x28
        /*00f6*/ 	.short	(.L_116 - .L_115)


	//   ....[0]....
.L_115:
        /*00f8*/ 	.word	0x00000550


	//   ....[1]....
        /*00fc*/ 	.word	0x000005c0


	//   ....[2]....
        /*0100*/ 	.word	0x00000640


	//   ....[3]....
        /*0104*/ 	.word	0x000006a0


	//   ....[4]....
        /*0108*/ 	.word	0x000006e0


	//   ....[5]....
        /*010c*/ 	.word	0x00000920


	//   ....[6]....
        /*0110*/ 	.word	0x00000990


	//   ....[7]....
        /*0114*/ 	.word	0x000009e0


	//   ....[8]....
        /*0118*/ 	.word	0x00000a40


	//   ....[9]....
        /*011c*/ 	.word	0x00000ac0


	//   ....[10]....
        /*0120*/ 	.word	0x00001760


	//   ....[11]....
        /*0124*/ 	.word	0x000017f0


	//   ....[12]....
        /*0128*/ 	.word	0x00001850


	//   ....[13]....
        /*012c*/ 	.word	0x000018a0


	//   ....[14]....
        /*0130*/ 	.word	0x000018e0


	//   ....[15]....
        /*0134*/ 	.word	0x00001f60


	//   ....[16]....
        /*0138*/ 	.word	0x00001fd0


	//   ....[17]....
        /*013c*/ 	.word	0x00002050


	//   ....[18]....
        /*0140*/ 	.word	0x000020b0


	//   ....[19]....
        /*0144*/ 	.word	0x000020f0


	//   ....[20]....
        /*0148*/ 	.word	0x00002330


	//   ....[21]....
        /*014c*/ 	.word	0x000023a0


	//   ....[22]....
        /*0150*/ 	.word	0x000023f0


	//   ....[23]....
        /*0154*/ 	.word	0x00002450


	//   ....[24]....
        /*0158*/ 	.word	0x000024d0


	//   ....[25]....
        /*015c*/ 	.word	0x000032f0


	//   ....[26]....
        /*0160*/ 	.word	0x00003380


	//   ....[27]....
        /*0164*/ 	.word	0x000033e0


	//   ....[28]....
        /*0168*/ 	.word	0x00003430


	//   ....[29]....
        /*016c*/ 	.word	0x00003470


	//----- nvinfo : EIATTR_VRC_CTA_INIT_COUNT
	.align		4
.L_116:
        /*0170*/ 	.byte	0x02, 0x4a
	.zero		1
	.zero		1


	//----- nvinfo : EIATTR_EXIT_INSTR_OFFSETS
	.align		4
        /*0174*/ 	.byte	0x04, 0x1c
        /*0176*/ 	.short	(.L_118 - .L_117)


	//   ....[0]....
.L_117:
        /*0178*/ 	.word	0x00003640


	//   ....[1]....
        /*017c*/ 	.word	0x00003680


	//----- nvinfo : EIATTR_MAX_THREADS
	.align		4
.L_118:
        /*0180*/ 	.byte	0x04, 0x05
        /*0182*/ 	.short	(.L_120 - .L_119)
.L_119:
        /*0184*/ 	.word	0x00000100
        /*0188*/ 	.word	0x00000001
        /*018c*/ 	.word	0x00000001


	//----- nvinfo : EIATTR_CRS_STACK_SIZE
	.align		4
.L_120:
        /*0190*/ 	.byte	0x04, 0x1e
        /*0192*/ 	.short	(.L_122 - .L_121)
.L_121:
        /*0194*/ 	.word	0x00000000


	//----- nvinfo : EIATTR_CBANK_PARAM_SIZE
	.align		4
.L_122:
        /*0198*/ 	.byte	0x03, 0x19
        /*019a*/ 	.short	0x003e


	//----- nvinfo : EIATTR_PARAM_CBANK
	.align		4
        /*019c*/ 	.byte	0x04, 0x0a
        /*019e*/ 	.short	(.L_124 - .L_123)
	.align		4
.L_123:
        /*01a0*/ 	.word	index@(.nv.constant0._ZN3cub18CUB_300001_SM_10006detail6reduce18DeviceReduceKernelINS2_10policy_hubIfjN4cuda3__47maximumIvEEE10Policy1000EPfjS8_fNS5_3std3__410__identityEEEvT0_PT3_T1_NS0_13GridEvenShareISI_EET2_T4_)
        /*01a4*/ 	.short	0x0380
        /*01a6*/ 	.short	0x003e


	//----- nvinfo : EIATTR_SW_WAR
	.align		4
.L_124:
        /*01a8*/ 	.byte	0x04, 0x36
        /*01aa*/ 	.short	(.L_126 - .L_125)
.L_125:
        /*01ac*/ 	.word	0x00000008
.L_126:


//--------------------- .nv.info._ZN3cub18CUB_300001_SM_10006detail6reduce28DeviceReduceSingleTileKernelINS2_10policy_hubIfjN4cuda3__47maximumIvEEE10Policy1000EPfSB_jS8_ffNS5_3std3__410__identityEEEvT0_T1_T2_T3_T4_T6_ --------------------------
	.section	.nv.info._ZN3cub18CUB_300001_SM_10006detail6reduce28DeviceReduceSingleTileKernelINS2_10policy_hubIfjN4cuda3__47maximumIvEEE10Policy1000EPfSB_jS8_ffNS5_3std3__410__identityEEEvT0_T1_T2_T3_T4_T6_,"",@"SHT_CUDA_INFO"
	.sectionflags	@""
	.align	4


	//----- nvinfo : EIATTR_CUDA_API_VERSION
	.align		4
        /*0000*/ 	.byte	0x04, 0x37
        /*0002*/ 	.short	(.L_128 - .L_127)
.L_127:
        /*0004*/ 	.word	0x00000082


	//----- nvinfo : EIATTR_KPARAM_INFO
	.align		4
.L_128:
        /*0008*/ 	.byte	0x04, 0x17
        /*000a*/ 	.short	(.L_130 - .L_129)
.L_129:
        /*000c*/ 	.word	0x00000000
        /*0010*/ 	.short	0x0005
        /*0012*/ 	.short	0x001c
        /*0014*/ 	.byte	0x00, 0xf0, 0x05, 0x00


	//----- nvinfo : EIATTR_KPARAM_INFO
	.align		4
.L_130:
        /*0018*/ 	.byte	0x04, 0x17
        /*001a*/ 	.short	(.L_132 - .L_131)
.L_131:
        /*001c*/ 	.word	0x00000000
        /*0020*/ 	.short	0x0004
        /*0022*/ 	.short	0x0018
        /*0024*/ 	.byte	0x00, 0xf0, 0x11, 0x00


	//----- nvinfo : EIATTR_KPARAM_INFO
	.align		4
.L_132:
        /*0028*/ 	.byte	0x04, 0x17
        /*002a*/ 	.short	(.L_134 - .L_133)
.L_133:
        /*002c*/ 	.word	0x00000000
        /*0030*/ 	.short	0x0003
        /*0032*/ 	.short	0x0014
        /*0034*/ 	.byte	0x00, 0xf0, 0x05, 0x00


	//----- nvinfo : EIATTR_KPARAM_INFO
	.align		4
.L_134:
        /*0038*/ 	.byte	0x04, 0x17
        /*003a*/ 	.short	(.L_136 - .L_135)
.L_135:
        /*003c*/ 	.word	0x00000000
        /*0040*/ 	.short	0x0002
        /*0042*/ 	.short	0x0010
        /*0044*/ 	.byte	0x00, 0xf0, 0x11, 0x00


	//----- nvinfo : EIATTR_KPARAM_INFO
	.align		4
.L_136:
        /*0048*/ 	.byte	0x04, 0x17
        /*004a*/ 	.short	(.L_138 - .L_137)
.L_137:
        /*004c*/ 	.word	0x00000000
        /*0050*/ 	.short	0x0001
        /*0052*/ 	.short	0x0008
        /*0054*/ 	.byte	0x00, 0xf5, 0x21, 0x00


	//----- nvinfo : EIATTR_KPARAM_INFO
	.align		4
.L_138:
        /*0058*/ 	.byte	0x04, 0x17
        /*005a*/ 	.short	(.L_140 - .L_139)
.L_139:
        /*005c*/ 	.word	0x00000000
        /*0060*/ 	.short	0x0000
        /*0062*/ 	.short	0x0000
        /*0064*/ 	.byte	0x00, 0xf5, 0x21, 0x00


	//----- nvinfo : EIATTR_SPARSE_MMA_MASK
	.align		4
.L_140:
        /*0068*/ 	.byte	0x03, 0x50
        /*006a*/ 	.short	0x0000


	//----- nvinfo : EIATTR_MAXREG_COUNT
	.align		4
        /*006c*/ 	.byte	0x03, 0x1b
        /*006e*/ 	.short	0x00ff


	//----- nvinfo : EIATTR_NUM_BARRIERS
	.align		4
        /*0070*/ 	.byte	0x02, 0x4c
        /*0072*/ 	.byte	0x01
	.zero		1


	//----- nvinfo : EIATTR_MERCURY_ISA_VERSION
	.align		4
        /*0074*/ 	.byte	0x03, 0x5f
        /*0076*/ 	.short	0x0101


	//----- nvinfo : EIATTR_COOP_GROUP_MASK_REGIDS
	.align		4
        /*0078*/ 	.byte	0x04, 0x29
        /*007a*/ 	.short	(.L_142 - .L_141)


	//   ....[0]....
.L_141:
        /*007c*/ 	.word	0xffffffff


	//   ....[1]....
        /*0080*/ 	.word	0xffffffff


	//   ....[2]....
        /*0084*/ 	.word	0xffffffff


	//   ....[3]....
        /*0088*/ 	.word	0xffffffff


	//   ....[4]....
        /*008c*/ 	.word	0xffffffff


	//   ....[5]....
        /*0090*/ 	.word	0xffffffff


	//   ....[6]....
        /*0094*/ 	.word	0xffffffff


	//   ....[7]....
        /*0098*/ 	.word	0xffffffff


	//   ....[8]....
        /*009c*/ 	.word	0xffffffff


	//   ....[9]....
        /*00a0*/ 	.word	0xffffffff


	//   ....[10]....
        /*00a4*/ 	.word	0xffffffff


	//   ....[11]....
        /*00a8*/ 	.word	0xffffffff


	//   ....[12]....
        /*00ac*/ 	.word	0xffffffff


	//   ....[13]....
        /*00b0*/ 	.word	0xffffffff


	//   ....[14]....
        /*00b4*/ 	.word	0xffffffff


	//   ....[15]....
        /*00b8*/ 	.word	0xffffffff


	//   ....[16]....
        /*00bc*/ 	.word	0xffffffff


	//   ....[17]....
        /*00c0*/ 	.word	0xffffffff


	//   ....[18]....
        /*00c4*/ 	.word	0xffffffff


	//   ....[19]....
        /*00c8*/ 	.word	0xffffffff


	//   ....[20]....
        /*00cc*/ 	.word	0xffffffff


	//   ....[21]....
        /*00d0*/ 	.word	0xffffffff


	//   ....[22]....
        /*00d4*/ 	.word	0xffffffff


	//   ....[23]....
        /*00d8*/ 	.word	0xffffffff


	//   ....[24]....
        /*00dc*/ 	.word	0xffffffff


	//   ....[25]....
        /*00e0*/ 	.word	0xffffffff


	//   ....[26]....
        /*00e4*/ 	.word	0xffffffff


	//   ....[27]....
        /*00e8*/ 	.word	0xffffffff


	//   ....[28]....
        /*00ec*/ 	.word	0xffffffff


	//   ....[29]....
        /*00f0*/ 	.word	0xffffffff


	//----- nvinfo : EIATTR_COOP_GROUP_INSTR_OFFSETS
	.align		4
.L_142:
        /*00f4*/ 	.byte	0x04, 0x28
        /*00f6*/ 	.short	(.L_144 - .L_143)


	//   ....[0]....
.L_143:
        /*00f8*/ 	.word	0x00000ad0


	//   ....[1]....
        /*00fc*/ 	.word	0x00000b40


	//   ....[2]....
        /*0100*/ 	.word	0x00000bc0


	//   ....[3]....
        /*0104*/ 	.word	0x00000c20


	//   ....[4]....
        /*0108*/ 	.word	0x00000c60


	//   ....[5]....
        /*010c*/ 	.word	0x00000ea0


	//   ....[6]....
        /*0110*/ 	.word	0x00000f10


	//   ....[7]....
        /*0114*/ 	.word	0x00000f60


	//   ....[8]....
        /*0118*/ 	.word	0x00000fc0


	//   ....[9]....
        /*011c*/ 	.word	0x00001030


	//   ....[10]....
        /*0120*/ 	.word	0x00001bf0


	//   ....[11]....
        /*0124*/ 	.word	0x00001c80


	//   ....[12]....
        /*0128*/ 	.word	0x00001ce0


	//   ....[13]....
        /*012c*/ 	.word	0x00001d30


	//   ....[14]....
        /*0130*/ 	.word	0x00001d70


	//   ....[15]....
        /*0134*/ 	.word	0x00002900


	//   ....[16]....
        /*0138*/ 	.word	0x00002970


	//   ....[17]....
        /*013c*/ 	.word	0x000029f0


	//   ....[18]....
        /*0140*/ 	.word	0x00002a50


	//   ....[19]....
        /*0144*/ 	.word	0x00002a90


	//   ....[20]....
        /*0148*/ 	.word	0x00002cd0


	//   ....[21]....
        /*014c*/ 	.word	0x00002d40


	//   ....[22]....
        /*0150*/ 	.word	0x00002d90


	//   ....[23]....
        /*0154*/ 	.word	0x00002df0


	//   ....[24]....
        /*0158*/ 	.word	0x00002e70


	//   ....[25]....
        /*015c*/ 	.word	0x00003bc0


	//   ....[26]....
        /*0160*/ 	.word	0x00003c50


	//   ....[27]....
        /*0164*/ 	.word	0x00003cb0


	//   ....[28]....
        /*0168*/ 	.word	0x00003d00


	//   ....[29]....
        /*016c*/ 	.word	0x00003d40


	//----- nvinfo : EIATTR_VRC_CTA_INIT_COUNT
	.align		4
.L_144:
        /*0170*/ 	.byte	0x02, 0x4a
	.zero		1
	.zero		1


	//----- nvinfo : EIATTR_EXIT_INSTR_OFFSETS
	.align		4
        /*0174*/ 	.byte	0x04, 0x1c
        /*0176*/ 	.short	(.L_146 - .L_145)


	//   ....[0]....
.L_145:
        /*0178*/ 	.word	0x00000080


	//   ....[1]....
        /*017c*/ 	.word	0x000000c0


	//   ....[2]....
        /*0180*/ 	.word	0x00003f10


	//   ....[3]....
        /*0184*/ 	.word	0x00003f70


	//----- nvinfo : EIATTR_MAX_THREADS
	.align		4
.L_146:
        /*0188*/ 	.byte	0x04, 0x05
        /*018a*/ 	.short	(.L_148 - .L_147)
.L_147:
        /*018c*/ 	.word	0x00000100
        /*0190*/ 	.word	0x00000001
        /*0194*/ 	.word	0x00000001


	//----- nvinfo : EIATTR_CRS_STACK_SIZE
	.align		4
.L_148:
        /*0198*/ 	.byte	0x04, 0x1e
        /*019a*/ 	.short	(.L_150 - .L_149)
.L_149:
        /*019c*/ 	.word	0x00000000


	//----- nvinfo : EIATTR_CBANK_PARAM_SIZE
	.align		4
.L_150:
        /*01a0*/ 	.byte	0x03, 0x19
        /*01a2*/ 	.short	0x001d


	//----- nvinfo : EIATTR_PARAM_CBANK
	.align		4
        /*01a4*/ 	.byte	0x04, 0x0a
        /*01a6*/ 	.short	(.L_152 - .L_151)
	.align		4
.L_151:
        /*01a8*/ 	.word	index@(.nv.constant0._ZN3cub18CUB_300001_SM_10006detail6reduce28DeviceReduceSingleTileKernelINS2_10policy_hubIfjN4cuda3__47maximumIvEEE10Policy1000EPfSB_jS8_ffNS5_3std3__410__identityEEEvT0_T1_T2_T3_T4_T6_)
        /*01ac*/ 	.short	0x0380
        /*01ae*/ 	.short	0x001d


	//----- nvinfo : EIATTR_SW_WAR
	.align		4
.L_152:
        /*01b0*/ 	.byte	0x04, 0x36
        /*01b2*/ 	.short	(.L_154 - .L_153)
.L_153:
        /*01b4*/ 	.word	0x00000008
.L_154:


//--------------------- .nv.info._ZN3cub18CUB_300001_SM_10006detail11EmptyKernelIvEEvv --------------------------
	.section	.nv.info._ZN3cub18CUB_300001_SM_10006detail11EmptyKernelIvEEvv,"",@"SHT_CUDA_INFO"
	.sectionflags	@""
	.align	4


	//----- nvinfo : EIATTR_CUDA_API_VERSION
	.align		4
        /*0000*/ 	.byte	0x04, 0x37
        /*0002*/ 	.short	(.L_156 - .L_155)
.L_155:
        /*0004*/ 	.word	0x00000082


	//----- nvinfo : EIATTR_SPARSE_MMA_MASK
	.align		4
.L_156:
        /*0008*/ 	.byte	0x03, 0x50
        /*000a*/ 	.short	0x0000


	//----- nvinfo : EIATTR_MAXREG_COUNT
	.align		4
        /*000c*/ 	.byte	0x03, 0x1b
        /*000e*/ 	.short	0x00ff


	//----- nvinfo : EIATTR_MERCURY_ISA_VERSION
	.align		4
        /*0010*/ 	.byte	0x03, 0x5f
        /*0012*/ 	.short	0x0101


	//----- nvinfo : EIATTR_VRC_CTA_INIT_COUNT
	.align		4
        /*0014*/ 	.byte	0x02, 0x4a
	.zero		1
	.zero		1


	//----- nvinfo : EIATTR_EXIT_INSTR_OFFSETS
	.align		4
        /*0018*/ 	.byte	0x04, 0x1c
        /*001a*/ 	.short	(.L_158 - .L_157)


	//   ....[0]....
.L_157:
        /*001c*/ 	.word	0x00000010


	//----- nvinfo : EIATTR_SW_WAR
	.align		4
.L_158:
        /*0020*/ 	.byte	0x04, 0x36
        /*0022*/ 	.short	(.L_160 - .L_159)
.L_159:
        /*0024*/ 	.word	0x00000008
.L_160:


//--------------------- .nv.info._Z13processBlocksP11BlockOfGridiPf --------------------------
	.section	.nv.info._Z13processBlocksP11BlockOfGridiPf,"",@"SHT_CUDA_INFO"
	.sectionflags	@""
	.align	4


	//----- nvinfo : EIATTR_CUDA_API_VERSION
	.align		4
        /*0000*/ 	.byte	0x04, 0x37
        /*0002*/ 	.short	(.L_162 - .L_161)
.L_161:
        /*0004*/ 	.word	0x00000082


	//----- nvinfo : EIATTR_KPARAM_INFO
	.align		4
.L_162:
        /*0008*/ 	.byte	0x04, 0x17
        /*000a*/ 	.short	(.L_164 - .L_163)
.L_163:
        /*000c*/ 	.word	0x00000000
        /*0010*/ 	.short	0x0002
        /*0012*/ 	.short	0x0010
        /*0014*/ 	.byte	0x00, 0xf5, 0x21, 0x00


	//----- nvinfo : EIATTR_KPARAM_INFO
	.align		4
.L_164:
        /*0018*/ 	.byte	0x04, 0x17
        /*001a*/ 	.short	(.L_166 - .L_165)
.L_165:
        /*001c*/ 	.word	0x00000000
        /*0020*/ 	.short	0x0001
        /*0022*/ 	.short	0x0008
        /*0024*/ 	.byte	0x00, 0xf0, 0x11, 0x00


	//----- nvinfo : EIATTR_KPARAM_INFO
	.align		4
.L_166:
        /*0028*/ 	.byte	0x04, 0x17
        /*002a*/ 	.short	(.L_168 - .L_167)
.L_167:
        /*002c*/ 	.word	0x00000000
        /*0030*/ 	.short	0x0000
        /*0032*/ 	.short	0x0000
        /*0034*/ 	.byte	0x00, 0xf5, 0x21, 0x00


	//----- nvinfo : EIATTR_SPARSE_MMA_MASK
	.align		4
.L_168:
        /*0038*/ 	.byte	0x03, 0x50
        /*003a*/ 	.short	0x0000


	//----- nvinfo : EIATTR_MAXREG_COUNT
	.align		4
        /*003c*/ 	.byte	0x03, 0x1b
        /*003e*/ 	.short	0x00ff


	//----- nvinfo : EIATTR_EXTERNS
	.align		4
        /*0040*/ 	.byte	0x04, 0x0f
        /*0042*/ 	.short	(.L_170 - .L_169)


	//   ....[0]....
	.align		4
.L_169:
        /*0044*/ 	.word	index@(vprintf)


	//----- nvinfo : EIATTR_MERCURY_ISA_VERSION
	.align		4
.L_170:
        /*0048*/ 	.byte	0x03, 0x5f
        /*004a*/ 	.short	0x0101


	//----- nvinfo : EIATTR_VRC_CTA_INIT_COUNT
	.align		4
        /*004c*/ 	.byte	0x02, 0x4a
	.zero		1
	.zero		1


	//----- nvinfo : EIATTR_SYSCALL_OFFSETS
	.align		4
        /*0050*/ 	.byte	0x04, 0x46
        /*0052*/ 	.short	(.L_172 - .L_171)


	//   ....[0]....
.L_171:
        /*0054*/ 	.word	0x00000170


	//   ....[1]....
        /*0058*/ 	.word	0x00000230


	//   ....[2]....
        /*005c*/ 	.word	0x000002f0


	//   ....[3]....
        /*0060*/ 	.word	0x000003b0


	//   ....[4]....
        /*0064*/ 	.word	0x00000470


	//   ....[5]....
        /*0068*/ 	.word	0x00000530


	//   ....[6]....
        /*006c*/ 	.word	0x000005f0


	//   ....[7]....
        /*0070*/ 	.word	0x000006b0


	//   ....[8]....
        /*0074*/ 	.word	0x00000770


	//   ....[9]....
        /*0078*/ 	.word	0x00000830


	//----- nvinfo : EIATTR_EXIT_INSTR_OFFSETS
	.align		4
.L_172:
        /*007c*/ 	.byte	0x04, 0x1c
        /*007e*/ 	.short	(.L_174 - .L_173)


	//   ....[0]....
.L_173:
        /*0080*/ 	.word	0x00000090


	//   ....[1]....
        /*0084*/ 	.word	0x00000840


	//----- nvinfo : EIATTR_CRS_STACK_SIZE
	.align		4
.L_174:
        /*0088*/ 	.byte	0x04, 0x1e
        /*008a*/ 	.short	(.L_176 - .L_175)
.L_175:
        /*008c*/ 	.word	0x00000000


	//----- nvinfo : EIATTR_CBANK_PARAM_SIZE
	.align		4
.L_176:
        /*0090*/ 	.byte	0x03, 0x19
        /*0092*/ 	.short	0x0018


	//----- nvinfo : EIATTR_PARAM_CBANK
	.align		4
        /*0094*/ 	.byte	0x04, 0x0a
        /*0096*/ 	.short	(.L_178 - .L_177)
	.align		4
.L_177:
        /*0098*/ 	.word	index@(.nv.constant0._Z13processBlocksP11BlockOfGridiPf)
        /*009c*/ 	.short	0x0380
        /*009e*/ 	.short	0x0018


	//----- nvinfo : EIATTR_SW_WAR
	.align		4
.L_178:
        /*00a0*/ 	.byte	0x04, 0x36
        /*00a2*/ 	.short	(.L_180 - .L_179)
.L_179:
        /*00a4*/ 	.word	0x00000008
.L_180:


//--------------------- .nv.callgraph             --------------------------
	.section	.nv.callgraph,"",@"SHT_CUDA_CALLGRAPH"
	.align	4
	.sectionentsize	8
	.align		4
        /*0000*/ 	.word	0x00000000
	.align		4
        /*0004*/ 	.word	0xffffffff
	.align		4
        /*0008*/ 	.word	index@(_Z13processBlocksP11BlockOfGridiPf)
	.align		4
        /*000c*/ 	.word	index@(vprintf)
	.align		4
        /*0010*/ 	.word	0x00000000
	.align		4
        /*0014*/ 	.word	0xfffffffe
	.align		4
        /*0018*/ 	.word	0x00000000
	.align		4
        /*001c*/ 	.word	0xfffffffd
	.align		4
        /*0020*/ 	.word	0x00000000
	.align		4
        /*0024*/ 	.word	0xfffffffc


//--------------------- .nv.constant4             --------------------------
	.section	.nv.constant4,"a",@progbits
	.align	8
	.align		8
.nv.constant4:
        /*0000*/ 	.dword	_ZN34_INTERNAL_f49564fa_4_k_cu_1b1cd9604cuda3std3__45__cpo5beginE
	.align		8
        /*0008*/ 	.dword	_ZN34_INTERNAL_f49564fa_4_k_cu_1b1cd9604cuda3std3__45__cpo3endE
	.align		8
        /*0010*/ 	.dword	_ZN34_INTERNAL_f49564fa_4_k_cu_1b1cd9604cuda3std3__45__cpo6cbeginE
	.align		8
        /*0018*/ 	.dword	_ZN34_INTERNAL_f49564fa_4_k_cu_1b1cd9604cuda3std3__45__cpo4cendE
	.align		8
        /*0020*/ 	.dword	_ZN34_INTERNAL_f49564fa_4_k_cu_1b1cd9604cuda3std3__45__cpo6rbeginE
	.align		8
        /*0028*/ 	.dword	_ZN34_INTERNAL_f49564fa_4_k_cu_1b1cd9604cuda3std3__45__cpo4rendE
	.align		8
        /*0030*/ 	.dword	_ZN34_INTERNAL_f49564fa_4_k_cu_1b1cd9604cuda3std3__45__cpo7crbeginE
	.align		8
        /*0038*/ 	.dword	_ZN34_INTERNAL_f49564fa_4_k_cu_1b1cd9604cuda3std3__45__cpo5crendE
	.align		8
        /*0040*/ 	.dword	_ZN34_INTERNAL_f49564fa_4_k_cu_1b1cd9604cuda3std3__436_GLOBAL__N__f49564fa_4_k_cu_1b1cd9606ignoreE
	.align		8
        /*0048*/ 	.dword	_ZN34_INTERNAL_f49564fa_4_k_cu_1b1cd9604cuda3std3__419piecewise_constructE
	.align		8
        /*0050*/ 	.dword	_ZN34_INTERNAL_f49564fa_4_k_cu_1b1cd9604cuda3std3__48in_placeE
	.align		8
        /*0058*/ 	.dword	_ZN34_INTERNAL_f49564fa_4_k_cu_1b1cd9604cuda3std3__420unreachable_sentinelE
	.align		8
        /*0060*/ 	.dword	_ZN34_INTERNAL_f49564fa_4_k_cu_1b1cd9604cuda3std3__47nulloptE
	.align		8
        /*0068*/ 	.dword	_ZN34_INTERNAL_f49564fa_4_k_cu_1b1cd9604cuda3std3__48unexpectE
	.align		8
        /*0070*/ 	.dword	_ZN34_INTERNAL_f49564fa_4_k_cu_1b1cd9604cuda3std6ranges3__45__cpo4swapE
	.align		8
        /*0078*/ 	.dword	_ZN34_INTERNAL_f49564fa_4_k_cu_1b1cd9604cuda3std6ranges3__45__cpo9iter_moveE
	.align		8
        /*0080*/ 	.dword	_ZN34_INTERNAL_f49564fa_4_k_cu_1b1cd9604cuda3std6ranges3__45__cpo5beginE
	.align		8
        /*0088*/ 	.dword	_ZN34_INTERNAL_f49564fa_4_k_cu_1b1cd9604cuda3std6ranges3__45__cpo3endE
	.align		8
        /*0090*/ 	.dword	_ZN34_INTERNAL_f49564fa_4_k_cu_1b1cd9604cuda3std6ranges3__45__cpo6cbeginE
	.align		8
        /*0098*/ 	.dword	_ZN34_INTERNAL_f49564fa_4_k_cu_1b1cd9604cuda3std6ranges3__45__cpo4cendE
	.align		8
        /*00a0*/ 	.dword	_ZN34_INTERNAL_f49564fa_4_k_cu_1b1cd9604cuda3std6ranges3__45__cpo7advanceE
	.align		8
        /*00a8*/ 	.dword	_ZN34_INTERNAL_f49564fa_4_k_cu_1b1cd9604cuda3std6ranges3__45__cpo9iter_swapE
	.align		8
        /*00b0*/ 	.dword	_ZN34_INTERNAL_f49564fa_4_k_cu_1b1cd9604cuda3std6ranges3__45__cpo4nextE
	.align		8
        /*00b8*/ 	.dword	_ZN34_INTERNAL_f49564fa_4_k_cu_1b1cd9604cuda3std6ranges3__45__cpo4prevE
	.align		8
        /*00c0*/ 	.dword	_ZN34_INTERNAL_f49564fa_4_k_cu_1b1cd9604cuda3std6ranges3__45__cpo4dataE
	.align		8
        /*00c8*/ 	.dword	_ZN34_INTERNAL_f49564fa_4_k_cu_1b1cd9604cuda3std6ranges3__45__cpo5cdataE
	.align		8
        /*00d0*/ 	.dword	_ZN34_INTERNAL_f49564fa_4_k_cu_1b1cd9604cuda3std6ranges3__45__cpo4sizeE
	.align		8
        /*00d8*/ 	.dword	_ZN34_INTERNAL_f49564fa_4_k_cu_1b1cd9604cuda3std6ranges3__45__cpo5ssizeE
	.align		8
        /*00e0*/ 	.dword	_ZN34_INTERNAL_f49564fa_4_k_cu_1b1cd9604cuda3std6ranges3__45__cpo8distanceE
	.align		8
        /*00e8*/ 	.dword	_ZN34_INTERNAL_f49564fa_4_k_cu_1b1cd9606thrust24THRUST_300001_SM_1000_NS6system6detail10sequential3seqE
	.align		8
        /*00f0*/ 	.dword	_ZN34_INTERNAL_f49564fa_4_k_cu_1b1cd9606thrust24THRUST_300001_SM_1000_NS12placeholders2_1E
	.align		8
        /*00f8*/ 	.dword	_ZN34_INTERNAL_f49564fa_4_k_cu_1b1cd9606thrust24THRUST_300001_SM_1000_NS12placeholders2_2E
	.align		8
        /*0100*/ 	.dword	_ZN34_INTERNAL_f49564fa_4_k_cu_1b1cd9606thrust24THRUST_300001_SM_1000_NS12placeholders2_3E
	.align		8
        /*0108*/ 	.dword	_ZN34_INTERNAL_f49564fa_4_k_cu_1b1cd9606thrust24THRUST_300001_SM_1000_NS12placeholders2_4E
	.align		8
        /*0110*/ 	.dword	_ZN34_INTERNAL_f49564fa_4_k_cu_1b1cd9606thrust24THRUST_300001_SM_1000_NS12placeholders2_5E
	.align		8
        /*0118*/ 	.dword	_ZN34_INTERNAL_f49564fa_4_k_cu_1b1cd9606thrust24THRUST_300001_SM_1000_NS12placeholders2_6E
	.align		8
        /*0120*/ 	.dword	_ZN34_INTERNAL_f49564fa_4_k_cu_1b1cd9606thrust24THRUST_300001_SM_1000_NS12placeholders2_7E
	.align		8
        /*0128*/ 	.dword	_ZN34_INTERNAL_f49564fa_4_k_cu_1b1cd9606thrust24THRUST_300001_SM_1000_NS12placeholders2_8E
	.align		8
        /*0130*/ 	.dword	_ZN34_INTERNAL_f49564fa_4_k_cu_1b1cd9606thrust24THRUST_300001_SM_1000_NS12placeholders2_9E
	.align		8
        /*0138*/ 	.dword	_ZN34_INTERNAL_f49564fa_4_k_cu_1b1cd9606thrust24THRUST_300001_SM_1000_NS12placeholders3_10E
	.align		8
        /*0140*/ 	.dword	$str
	.align		8
        /*0148*/ 	.dword	vprintf


//--------------------- .text._ZN3cub18CUB_300001_SM_10006detail6reduce28DeviceReduceSingleTileKernelINS2_10policy_hubIfjN4cuda3__47maximumIvEEE10Policy1000EPfSB_iS8_ffNS5_3std3__410__identityEEEvT0_T1_T2_T3_T4_T6_ --------------------------
	.section	.text._ZN3cub18CUB_300001_SM_10006detail6reduce28DeviceReduceSingleTileKernelINS2_10policy_hubIfjN4cuda3__47maximumIvEEE10Policy1000EPfSB_iS8_ffNS5_3std3__410__identityEEEvT0_T1_T2_T3_T4_T6_,"ax",@progbits
	.align	128
        .global         _ZN3cub18CUB_300001_SM_10006detail6reduce28DeviceReduceSingleTileKernelINS2_10policy_hubIfjN4cuda3__47maximumIvEEE10Policy1000EPfSB_iS8_ffNS5_3std3__410__identityEEEvT0_T1_T2_T3_T4_T6_
        .type           _ZN3cub18CUB_300001_SM_10006detail6reduce28DeviceReduceSingleTileKernelINS2_10policy_hubIfjN4cuda3__47maximumIvEEE10Policy1000EPfSB_iS8_ffNS5_3std3__410__identityEEEvT0_T1_T2_T3_T4_T6_,@function
        .size           _ZN3cub18CUB_300001_SM_10006detail6reduce28DeviceReduceSingleTileKernelINS2_10policy_hubIfjN4cuda3__47maximumIvEEE10Policy1000EPfSB_iS8_ffNS5_3std3__410__identityEEEvT0_T1_T2_T3_T4_T6_,(.L_x_158 - _ZN3cub18CUB_300001_SM_10006detail6reduce28DeviceReduceSingleTileKernelINS2_10policy_hubIfjN4cuda3__47maximumIvEEE10Policy1000EPfSB_iS8_ffNS5_3std3__410__identityEEEvT0_T1_T2_T3_T4_T6_)
        .other          _ZN3cub18CUB_300001_SM_10006detail6reduce28DeviceReduceSingleTileKernelINS2_10policy_hubIfjN4cuda3__47maximumIvEEE10Policy1000EPfSB_iS8_ffNS5_3std3__410__identityEEEvT0_T1_T2_T3_T4_T6_,@"STO_CUDA_ENTRY STV_DEFAULT"
_ZN3cub18CUB_300001_SM_10006detail6reduce28DeviceReduceSingleTileKernelINS2_10policy_hubIfjN4cuda3__47maximumIvEEE10Policy1000EPfSB_iS8_ffNS5_3std3__410__identityEEEvT0_T1_T2_T3_T4_T6_:
.text._ZN3cub18CUB_300001_SM_10006detail6reduce28DeviceReduceSingleTileKernelINS2_10policy_hubIfjN4cuda3__47maximumIvEEE10Policy1000EPfSB_iS8_ffNS5_3std3__410__identityEEEvT0_T1_T2_T3_T4_T6_:
[----:B------:R-:W-:Y:S01]  /*0000*/  LDC R1, c[0x0][0x37c] ;  /* 0x0000df00ff017b82 */ /* 0x000fe20000000800 */
[----:B------:R-:W0:Y:S01]  /*0010*/  LDCU UR4, c[0x0][0x390] ;  /* 0x00007200ff0477ac */ /* 0x000e220008000800 */
[----:B------:R-:W1:Y:S01]  /*0020*/  LDCU.64 UR6, c[0x0][0x358] ;  /* 0x00006b00ff0677ac */ /* 0x000e620008000a00 */
[----:B0-----:R-:W-:-:S05]  /*0030*/  IMAD.U32 R20, RZ, RZ, UR4 ;  /* 0x00000004ff147e24 */ /* 0x001fca000f8e00ff */
[----:B------:R-:W-:-:S13]  /*0040*/  ISETP.NE.AND P0, PT, R20, RZ, PT ;  /* 0x000000ff1400720c */ /* 0x000fda0003f05270 */
[----:B-1----:R-:W-:Y:S05]  /*0050*/  @P0 BRA `(.L_x_0) ;  /* 0x00000000001c0947 */ /* 0x002fea0003800000 */
[----:B------:R-:W0:Y:S02]  /*0060*/  S2R R0, SR_TID.X ;  /* 0x0000000000007919 */ /* 0x000e240000002100 */
[----:B0-----:R-:W-:-:S13]  /*0070*/  ISETP.NE.AND P0, PT, R0, RZ, PT ;  /* 0x000000ff0000720c */ /* 0x001fda0003f05270 */
[----:B------:R-:W-:Y:S05]  /*0080*/  @P0 EXIT ;  /* 0x000000000000094d */ /* 0x000fea0003800000 */
[----:B------:R-:W0:Y:S08]  /*0090*/  LDC R5, c[0x0][0x398] ;  /* 0x0000e600ff057b82 */ /* 0x000e300000000800 */
[----:B------:R-:W0:Y:S02]  /*00a0*/  LDC.64 R2, c[0x0][0x388] ;  /* 0x0000e200ff027b82 */ /* 0x000e240000000a00 */
[----:B0-----:R-:W-:Y:S01]  /*00b0*/  STG.E desc[UR6][R2.64], R5 ;  /* 0x0000000502007986 */ /* 0x001fe2000c101906 */
[----:B------:R-:W-:Y:S05]  /*00c0*/  EXIT ;  /* 0x000000000000794d */ /* 0x000fea0003800000 */
.L_x_0:
[----:B------:R-:W0:Y:S01]  /*00d0*/  LDCU UR4, c[0x0][0x380] ;  /* 0x00007000ff0477ac */ /* 0x000e220008000800 */
[----:B------:R-:W-:Y:S01]  /*00e0*/  BSSY.RECONVERGENT B0, `(.L_x_1) ;  /* 0x00004c0000007945 */ /* 0x000fe20003800200 */
[----:B0-----:R-:W-:-:S09]  /*00f0*/  ULOP3.LUT UP0, URZ, UR4, 0xf, URZ, 0xc0, !UPT ;  /* 0x0000000f04ff7892 */ /* 0x001fd2000f80c0ff */
[----:B------:R-:W-:Y:S05]  /*0100*/  BRA.U UP0, `(.L_x_2) ;  /* 0x00000025004c7547 */ /* 0x000fea000b800000 */
[----:B------:R-:W-:-:S13]  /*0110*/  ISETP.GT.AND P0, PT, R20, 0xfff, PT ;  /* 0x00000fff1400780c */ /* 0x000fda0003f04270 */
[----:B------:R-:W-:Y:S05]  /*0120*/  @P0 BRA `(.L_x_3) ;  /* 0x00000010007c0947 */ /* 0x000fea0003800000 */
[----:B------:R-:W0:Y:S01]  /*0130*/  S2R R7, SR_TID.X ;  /* 0x0000000000077919 */ /* 0x000e220000002100 */
[----:B------:R-:W-:Y:S01]  /*0140*/  BSSY.RECONVERGENT B1, `(.L_x_4) ;  /* 0x0000009000017945 */ /* 0x000fe20003800200 */
[----:B------:R-:W-:Y:S01]  /*0150*/  IMAD.MOV.U32 R0, RZ, RZ, RZ ;  /* 0x000000ffff007224 */ /* 0x000fe200078e00ff */
[----:B0-----:R-:W-:Y:S01]  /*0160*/  ISETP.GE.AND P0, PT, R7, R20, PT ;  /* 0x000000140700720c */ /* 0x001fe20003f06270 */
[----:B------:R-:W-:-:S12]  /*0170*/  IMAD.MOV.U32 R9, RZ, RZ, R7 ;  /* 0x000000ffff097224 */ /* 0x000fd800078e0007 */
[----:B------:R-:W-:Y:S05]  /*0180*/  @P0 BRA `(.L_x_5) ;  /* 0x0000000000100947 */ /* 0x000fea0003800000 */
[----:B------:R-:W0:Y:S02]  /*0190*/  LDC.64 R2, c[0x0][0x380] ;  /* 0x0000e000ff027b82 */ /* 0x000e240000000a00 */
[----:B0-----:R-:W-:-:S05]  /*01a0*/  IMAD.WIDE.U32 R2, R7, 0x4, R2 ;  /* 0x0000000407027825 */ /* 0x001fca00078e0002 */
[----:B------:R0:W5:Y:S01]  /*01b0*/  LDG.E.CONSTANT R0, desc[UR6][R2.64] ;  /* 0x0000000602007981 */ /* 0x000162000c1e9900 */
[----:B------:R-:W-:-:S07]  /*01c0*/  VIADD R9, R7, 0x100 ;  /* 0x0000010007097836 */ /* 0x000fce0000000000 */
.L_x_5:
[----:B------:R-:W-:Y:S05]  /*01d0*/  BSYNC.RECONVERGENT B1 ;  /* 0x0000000000017941 */ /* 0x000fea0003800200 */
.L_x_4:
[----:B------:R-:W-:Y:S01]  /*01e0*/  ISETP.GE.AND P0, PT, R9, R20, PT ;  /* 0x000000140900720c */ /* 0x000fe20003f06270 */
[----:B------:R-:W-:-:S12]  /*01f0*/  BSSY.RECONVERGENT B1, `(.L_x_6) ;  /* 0x0000091000017945 */ /* 0x000fd80003800200 */
[----:B------:R-:W-:Y:S05]  /*0200*/  @P0 BRA `(.L_x_7) ;  /* 0x00000008003c0947 */ /* 0x000fea0003800000 */
[----:B0-----:R-:W-:Y:S01]  /*0210*/  LOP3.LUT R3, RZ, R9, RZ, 0x33, !PT ;  /* 0x00000009ff037212 */ /* 0x001fe200078e33ff */
[----:B------:R-:W-:Y:S04]  /*0220*/  BSSY.RECONVERGENT B2, `(.L_x_8) ;  /* 0x0000016000027945 */ /* 0x000fe80003800200 */
[----:B------:R-:W-:-:S05]  /*0230*/  IMAD.IADD R4, R3, 0x1, R20 ;  /* 0x0000000103047824 */ /* 0x000fca00078e0214 */
[C---:B------:R-:W-:Y:S02]  /*0240*/  LOP3.LUT R2, R4.reuse, 0x300, RZ, 0xc0, !PT ;  /* 0x0000030004027812 */ /* 0x040fe400078ec0ff */
[----:B------:R-:W-:Y:S02]  /*0250*/  ISETP.GE.U32.AND P0, PT, R4, 0x300, PT ;  /* 0x000003000400780c */ /* 0x000fe40003f06070 */
[----:B------:R-:W-:-:S13]  /*0260*/  ISETP.NE.AND P1, PT, R2, 0x300, PT ;  /* 0x000003000200780c */ /* 0x000fda0003f25270 */
[----:B------:R-:W-:Y:S05]  /*0270*/  @!P1 BRA `(.L_x_9) ;  /* 0x0000000000409947 */ /* 0x000fea0003800000 */
[----:B------:R-:W0:Y:S01]  /*0280*/  LDC.64 R2, c[0x0][0x380] ;  /* 0x0000e000ff027b82 */ /* 0x000e220000000a00 */
[----:B------:R-:W-:-:S04]  /*0290*/  LEA.HI R4, R4, 0x1, RZ, 0x18 ;  /* 0x0000000104047811 */ /* 0x000fc800078fc0ff */
[----:B------:R-:W-:-:S05]  /*02a0*/  LOP3.LUT R4, R4, 0x3, RZ, 0xc0, !PT ;  /* 0x0000000304047812 */ /* 0x000fca00078ec0ff */
[----:B------:R-:W-:Y:S02]  /*02b0*/  IMAD.MOV R4, RZ, RZ, -R4 ;  /* 0x000000ffff047224 */ /* 0x000fe400078e0a04 */
[----:B0-----:R-:W-:-:S04]  /*02c0*/  IMAD.WIDE.U32 R2, R9, 0x4, R2 ;  /* 0x0000000409027825 */ /* 0x001fc800078e0002 */
[----:B------:R-:W-:-:S07]  /*02d0*/  IMAD.MOV.U32 R5, RZ, RZ, R3 ;  /* 0x000000ffff057224 */ /* 0x000fce00078e0003 */
.L_x_10:
[----:B------:R-:W-:-:S06]  /*02e0*/  IMAD.MOV.U32 R3, RZ, RZ, R5 ;  /* 0x000000ffff037224 */ /* 0x000fcc00078e0005 */
[----:B------:R0:W2:Y:S01]  /*02f0*/  LDG.E.CONSTANT R3, desc[UR6][R2.64] ;  /* 0x0000000602037981 */ /* 0x0000a2000c1e9900 */
[----:B------:R-:W-:Y:S02]  /*0300*/  VIADD R4, R4, 0x1 ;  /* 0x0000000104047836 */ /* 0x000fe40000000000 */
[----:B------:R-:W-:-:S03]  /*0310*/  VIADD R9, R9, 0x100 ;  /* 0x0000010009097836 */ /* 0x000fc60000000000 */
[----:B------:R-:W-:Y:S02]  /*0320*/  ISETP.NE.AND P2, PT, R4, RZ, PT ;  /* 0x000000ff0400720c */ /* 0x000fe40003f45270 */
[----:B0-----:R-:W-:-:S05]  /*0330*/  IADD3 R2, P3, PT, R2, 0x400, RZ ;  /* 0x0000040002027810 */ /* 0x001fca0007f7e0ff */
[----:B------:R-:W-:Y:S01]  /*0340*/  IMAD.X R5, RZ, RZ, R5, P3 ;  /* 0x000000ffff057224 */ /* 0x000fe200018e0605 */
[----:B--2--5:R-:W-:-:S04]  /*0350*/  FSETP.GEU.AND P1, PT, R0, R3, PT ;  /* 0x000000030000720b */ /* 0x024fc80003f2e000 */
[----:B------:R-:W-:Y:S01]  /*0360*/  FSEL R0, R3, R0, !P1 ;  /* 0x0000000003007208 */ /* 0x000fe20004800000 */
[----:B------:R-:W-:Y:S08]  /*0370*/  @P2 BRA `(.L_x_10) ;  /* 0xfffffffc00d82947 */ /* 0x000ff0000383ffff */
.L_x_9:
[----:B------:R-:W-:Y:S05]  /*0380*/  BSYNC.RECONVERGENT B2 ;  /* 0x0000000000027941 */ /* 0x000fea0003800200 */
.L_x_8:
[----:B------:R-:W-:Y:S05]  /*0390*/  @!P0 BRA `(.L_x_7) ;  /* 0x0000000400d88947 */ /* 0x000fea0003800000 */
[----:B------:R-:W-:Y:S01]  /*03a0*/  IMAD.IADD R2, R20, 0x1, -R9 ;  /* 0x0000000114027824 */ /* 0x000fe200078e0a09 */
[----:B------:R-:W-:Y:S01]  /*03b0*/  BSSY.RECONVERGENT B2, `(.L_x_11) ;  /* 0x0000041000027945 */ /* 0x000fe20003800200 */
[----:B------:R-:W-:-:S03]  /*03c0*/  PLOP3.LUT P0, PT, PT, PT, PT, 0x80, 0x8 ;  /* 0x000000000008781c */ /* 0x000fc60003f0f070 */
[----:B------:R-:W-:-:S13]  /*03d0*/  ISETP.GT.AND P1, PT, R2, 0xc00, PT ;  /* 0x00000c000200780c */ /* 0x000fda0003f24270 */
[----:B------:R-:W-:Y:S05]  /*03e0*/  @!P1 BRA `(.L_x_12) ;  /* 0x0000000000f49947 */ /* 0x000fea0003800000 */
[----:B------:R-:W-:Y:S01]  /*03f0*/  PLOP3.LUT P0, PT, PT, PT, PT, 0x8, 0x80 ;  /* 0x000000000080781c */ /* 0x000fe20003f0e170 */
[----:B------:R-:W-:-:S12]  /*0400*/  VIADD R6, R20, 0xfffff400 ;  /* 0xfffff40014067836 */ /* 0x000fd80000000000 */
.L_x_13:
[----:B------:R-:W0:Y:S02]  /*0410*/  LDC.64 R2, c[0x0][0x380] ;  /* 0x0000e000ff027b82 */ /* 0x000e240000000a00 */
[----:B0-----:R-:W-:-:S05]  /*0420*/  IMAD.WIDE R22, R9, 0x4, R2 ;  /* 0x0000000409167825 */ /* 0x001fca00078e0202 */
[----:B------:R-:W2:Y:S04]  /*0430*/  LDG.E.CONSTANT R11, desc[UR6][R22.64] ;  /* 0x00000006160b7981 */ /* 0x000ea8000c1e9900 */
[----:B------:R-:W3:Y:S04]  /*0440*/  LDG.E.CONSTANT R8, desc[UR6][R22.64+0x400] ;  /* 0x0004000616087981 */ /* 0x000ee8000c1e9900 */
[----:B------:R-:W4:Y:S01]  /*0450*/  LDG.E.CONSTANT R10, desc[UR6][R22.64+0x800] ;  /* 0x00080006160a7981 */ /* 0x000f22000c1e9900 */
[----:B------:R-:W-:-:S03]  /*0460*/  VIADD R27, R9, 0x400 ;  /* 0x00000400091b7836 */ /* 0x000fc60000000000 */
[----:B------:R0:W4:Y:S01]  /*0470*/  LDG.E.CONSTANT R15, desc[UR6][R22.64+0xc00] ;  /* 0x000c0006160f7981 */ /* 0x000122000c1e9900 */
[----:B------:R-:W-:-:S05]  /*0480*/  IMAD.WIDE R26, R27, 0x4, R2 ;  /* 0x000000041b1a7825 */ /* 0x000fca00078e0202 */
[----:B------:R-:W4:Y:S04]  /*0490*/  LDG.E.CONSTANT R14, desc[UR6][R26.64] ;  /* 0x000000061a0e7981 */ /* 0x000f28000c1e9900 */
[----:B------:R-:W4:Y:S04]  /*04a0*/  LDG.E.CONSTANT R13, desc[UR6][R26.64+0x400] ;  /* 0x000400061a0d7981 */ /* 0x000f28000c1e9900 */
[----:B------:R-:W4:Y:S01]  /*04b0*/  LDG.E.CONSTANT R12, desc[UR6][R26.64+0x800] ;  /* 0x000800061a0c7981 */ /* 0x000f22000c1e9900 */
[----:B------:R-:W-:-:S03]  /*04c0*/  VIADD R5, R9, 0x800 ;  /* 0x0000080009057836 */ /* 0x000fc60000000000 */
[----:B------:R-:W4:Y:S01]  /*04d0*/  LDG.E.CONSTANT R19, desc[UR6][R26.64+0xc00] ;  /* 0x000c00061a137981 */ /* 0x000f22000c1e9900 */
[----:B------:R-:W-:-:S05]  /*04e0*/  IMAD.WIDE R4, R5, 0x4, R2 ;  /* 0x0000000405047825 */ /* 0x000fca00078e0202 */
[----:B------:R-:W4:Y:S04]  /*04f0*/  LDG.E.CONSTANT R18, desc[UR6][R4.64] ;  /* 0x0000000604127981 */ /* 0x000f28000c1e9900 */
[----:B------:R-:W4:Y:S04]  /*0500*/  LDG.E.CONSTANT R17, desc[UR6][R4.64+0x400] ;  /* 0x0004000604117981 */ /* 0x000f28000c1e9900 */
[----:B------:R-:W4:Y:S01]  /*0510*/  LDG.E.CONSTANT R16, desc[UR6][R4.64+0x800] ;  /* 0x0008000604107981 */ /* 0x000f22000c1e9900 */
[----:B0-----:R-:W-:-:S03]  /*0520*/  VIADD R23, R9, 0xc00 ;  /* 0x00000c0009177836 */ /* 0x001fc60000000000 */
[----:B------:R-:W4:Y:S01]  /*0530*/  LDG.E.CONSTANT R21, desc[UR6][R4.64+0xc00] ;  /* 0x000c000604157981 */ /* 0x000f22000c1e9900 */
[----:B------:R-:W-:-:S05]  /*0540*/  IMAD.WIDE R2, R23, 0x4, R2 ;  /* 0x0000000417027825 */ /* 0x000fca00078e0202 */
[----:B------:R-:W4:Y:S04]  /*0550*/  LDG.E.CONSTANT R24, desc[UR6][R2.64] ;  /* 0x0000000602187981 */ /* 0x000f28000c1e9900 */
[----:B------:R-:W4:Y:S04]  /*0560*/  LDG.E.CONSTANT R23, desc[UR6][R2.64+0x400] ;  /* 0x0004000602177981 */ /* 0x000f28000c1e9900 */
[----:B------:R-:W4:Y:S04]  /*0570*/  LDG.E.CONSTANT R22, desc[UR6][R2.64+0x800] ;  /* 0x0008000602167981 */ /* 0x000f28000c1e9900 */
[----:B------:R-:W4:Y:S01]  /*0580*/  LDG.E.CONSTANT R25, desc[UR6][R2.64+0xc00] ;  /* 0x000c000602197981 */ /* 0x000f22000c1e9900 */
[----:B------:R-:W-:-:S05]  /*0590*/  VIADD R9, R9, 0x1000 ;  /* 0x0000100009097836 */ /* 0x000fca0000000000 */
[----:B------:R-:W-:Y:S02]  /*05a0*/  ISETP.GE.AND P2, PT, R9, R6, PT ;  /* 0x000000060900720c */ /* 0x000fe40003f46270 */
[----:B--2--5:R-:W-:-:S04]  /*05b0*/  FSETP.GEU.AND P1, PT, R0, R11, PT ;  /* 0x0000000b0000720b */ /* 0x024fc80003f2e000 */
[----:B------:R-:W-:-:S04]  /*05c0*/  FSEL R11, R11, R0, !P1 ;  /* 0x000000000b0b7208 */ /* 0x000fc80004800000 */
[----:B---3--:R-:W-:-:S04]  /*05d0*/  FSETP.GEU.AND P1, PT, R11, R8, PT ;  /* 0x000000080b00720b */ /* 0x008fc80003f2e000 */
[----:B------:R-:W-:-:S04]  /*05e0*/  FSEL R11, R8, R11, !P1 ;  /* 0x0000000b080b7208 */ /* 0x000fc80004800000 */
[----:B----4-:R-:W-:-:S04]  /*05f0*/  FSETP.GEU.AND P1, PT, R11, R10, PT ;  /* 0x0000000a0b00720b */ /* 0x010fc80003f2e000 */
[----:B------:R-:W-:-:S04]  /*0600*/  FSEL R10, R10, R11, !P1 ;  /* 0x0000000b0a0a7208 */ /* 0x000fc80004800000 */
[----:B------:R-:W-:-:S04]  /*0610*/  FSETP.GEU.AND P1, PT, R10, R15, PT ;  /* 0x0000000f0a00720b */ /* 0x000fc80003f2e000 */
        /* <DEDUP_REMOVED lines=24> */
[----:B------:R-:W-:Y:S01]  /*07a0*/  FSEL R0, R25, R0, !P1 ;  /* 0x0000000019007208 */ /* 0x000fe20004800000 */
[----:B------:R-:W-:Y:S08]  /*07b0*/  @!P2 BRA `(.L_x_13) ;  /* 0xfffffffc0014a947 */ /* 0x000ff0000383ffff */
.L_x_12:
[----:B------:R-:W-:Y:S05]  /*07c0*/  BSYNC.RECONVERGENT B2 ;  /* 0x0000000000027941 */ /* 0x000fea0003800200 */
.L_x_11:
[----:B------:R-:W-:Y:S01]  /*07d0*/  IMAD.IADD R2, R20, 0x1, -R9 ;  /* 0x0000000114027824 */ /* 0x000fe200078e0a09 */
[----:B------:R-:W-:Y:S04]  /*07e0*/  BSSY.RECONVERGENT B2, `(.L_x_14) ;  /* 0x0000021000027945 */ /* 0x000fe80003800200 */
[----:B------:R-:W-:-:S13]  /*07f0*/  ISETP.GT.AND P1, PT, R2, 0x400, PT ;  /* 0x000004000200780c */ /* 0x000fda0003f24270 */
[----:B------:R-:W-:Y:S05]  /*0800*/  @!P1 BRA `(.L_x_15) ;  /* 0x0000000000789947 */ /* 0x000fea0003800000 */
[----:B------:R-:W0:Y:S02]  /*0810*/  LDC.64 R4, c[0x0][0x380] ;  /* 0x0000e000ff047b82 */ /* 0x000e240000000a00 */
[----:B0-----:R-:W-:-:S05]  /*0820*/  IMAD.WIDE R2, R9, 0x4, R4 ;  /* 0x0000000409027825 */ /* 0x001fca00078e0204 */
[----:B------:R-:W2:Y:S04]  /*0830*/  LDG.E.CONSTANT R11, desc[UR6][R2.64] ;  /* 0x00000006020b7981 */ /* 0x000ea8000c1e9900 */
[----:B------:R-:W3:Y:S04]  /*0840*/  LDG.E.CONSTANT R13, desc[UR6][R2.64+0x400] ;  /* 0x00040006020d7981 */ /* 0x000ee8000c1e9900 */
[----:B------:R-:W4:Y:S01]  /*0850*/  LDG.E.CONSTANT R15, desc[UR6][R2.64+0x800] ;  /* 0x00080006020f7981 */ /* 0x000f22000c1e9900 */
[----:B------:R-:W-:-:S03]  /*0860*/  VIADD R19, R9, 0x400 ;  /* 0x0000040009137836 */ /* 0x000fc60000000000 */
[----:B------:R-:W4:Y:S01]  /*0870*/  LDG.E.CONSTANT R17, desc[UR6][R2.64+0xc00] ;  /* 0x000c000602117981 */ /* 0x000f22000c1e9900 */
[----:B------:R-:W-:-:S05]  /*0880*/  IMAD.WIDE R4, R19, 0x4, R4 ;  /* 0x0000000413047825 */ /* 0x000fca00078e0204 */
[----:B------:R-:W4:Y:S04]  /*0890*/  LDG.E.CONSTANT R19, desc[UR6][R4.64] ;  /* 0x0000000604137981 */ /* 0x000f28000c1e9900 */
[----:B------:R-:W4:Y:S04]  /*08a0*/  LDG.E.CONSTANT R21, desc[UR6][R4.64+0x400] ;  /* 0x0004000604157981 */ /* 0x000f28000c1e9900 */
[----:B------:R-:W4:Y:S04]  /*08b0*/  LDG.E.CONSTANT R23, desc[UR6][R4.64+0x800] ;  /* 0x0008000604177981 */ /* 0x000f28000c1e9900 */
[----:B------:R-:W4:Y:S01]  /*08c0*/  LDG.E.CONSTANT R25, desc[UR6][R4.64+0xc00] ;  /* 0x000c000604197981 */ /* 0x000f22000c1e9900 */
[----:B------:R-:W-:Y:S01]  /*08d0*/  VIADD R9, R9, 0x800 ;  /* 0x0000080009097836 */ /* 0x000fe20000000000 */
        /* <DEDUP_REMOVED lines=13> */
[----:B------:R-:W-:Y:S02]  /*09b0*/  FSEL R0, R23, R0, !P0 ;  /* 0x0000000017007208 */ /* 0x000fe40004000000 */
[----:B------:R-:W-:Y:S02]  /*09c0*/  PLOP3.LUT P0, PT, PT, PT, PT, 0x8, 0x80 ;  /* 0x000000000080781c */ /* 0x000fe40003f0e170 */
[----:B------:R-:W-:-:S04]  /*09d0*/  FSETP.GEU.AND P1, PT, R0, R25, PT ;  /* 0x000000190000720b */ /* 0x000fc80003f2e000 */
[----:B------:R-:W-:-:S09]  /*09e0*/  FSEL R0, R25, R0, !P1 ;  /* 0x0000000019007208 */ /* 0x000fd20004800000 */
.L_x_15:
[----:B------:R-:W-:Y:S05]  /*09f0*/  BSYNC.RECONVERGENT B2 ;  /* 0x0000000000027941 */ /* 0x000fea0003800200 */
.L_x_14:
[----:B------:R-:W-:-:S13]  /*0a00*/  ISETP.LT.OR P0, PT, R9, R20, P0 ;  /* 0x000000140900720c */ /* 0x000fda0000701670 */
[----:B------:R-:W-:Y:S05]  /*0a10*/  @!P0 BRA `(.L_x_7) ;  /* 0x0000000000388947 */ /* 0x000fea0003800000 */
[----:B------:R-:W0:Y:S02]  /*0a20*/  LDC.64 R2, c[0x0][0x380] ;  /* 0x0000e000ff027b82 */ /* 0x000e240000000a00 */
[----:B0-----:R-:W-:-:S05]  /*0a30*/  IMAD.WIDE R2, R9, 0x4, R2 ;  /* 0x0000000409027825 */ /* 0x001fca00078e0202 */
[----:B------:R-:W2:Y:S04]  /*0a40*/  LDG.E.CONSTANT R5, desc[UR6][R2.64] ;  /* 0x0000000602057981 */ /* 0x000ea8000c1e9900 */
[----:B------:R-:W3:Y:S04]  /*0a50*/  LDG.E.CONSTANT R9, desc[UR6][R2.64+0x400] ;  /* 0x0004000602097981 */ /* 0x000ee8000c1e9900 */
[----:B------:R-:W4:Y:S04]  /*0a60*/  LDG.E.CONSTANT R11, desc[UR6][R2.64+0x800] ;  /* 0x00080006020b7981 */ /* 0x000f28000c1e9900 */
[----:B------:R-:W4:Y:S01]  /*0a70*/  LDG.E.CONSTANT R13, desc[UR6][R2.64+0xc00] ;  /* 0x000c0006020d7981 */ /* 0x000f22000c1e9900 */
[----:B--2--5:R-:W-:-:S04]  /*0a80*/  FSETP.GEU.AND P0, PT, R0, R5, PT ;  /* 0x000000050000720b */ /* 0x024fc80003f0e000 */
[----:B------:R-:W-:-:S04]  /*0a90*/  FSEL R0, R5, R0, !P0 ;  /* 0x0000000005007208 */ /* 0x000fc80004000000 */
[----:B---3--:R-:W-:-:S04]  /*0aa0*/  FSETP.GEU.AND P0, PT, R0, R9, PT ;  /* 0x000000090000720b */ /* 0x008fc80003f0e000 */
[----:B------:R-:W-:-:S04]  /*0ab0*/  FSEL R0, R9, R0, !P0 ;  /* 0x0000000009007208 */ /* 0x000fc80004000000 */
[----:B----4-:R-:W-:-:S04]  /*0ac0*/  FSETP.GEU.AND P0, PT, R0, R11, PT ;  /* 0x0000000b0000720b */ /* 0x010fc80003f0e000 */
[----:B------:R-:W-:-:S04]  /*0ad0*/  FSEL R0, R11, R0, !P0 ;  /* 0x000000000b007208 */ /* 0x000fc80004000000 */
[----:B------:R-:W-:-:S04]  /*0ae0*/  FSETP.GEU.AND P0, PT, R0, R13, PT ;  /* 0x0000000d0000720b */ /* 0x000fc80003f0e000 */
[----:B------:R-:W-:-:S09]  /*0af0*/  FSEL R0, R13, R0, !P0 ;  /* 0x000000000d007208 */ /* 0x000fd20004000000 */
.L_x_7:
[----:B------:R-:W-:Y:S05]  /*0b00*/  BSYNC.RECONVERGENT B1 ;  /* 0x0000000000017941 */ /* 0x000fea0003800200 */
.L_x_6:
[----:B------:R-:W-:Y:S01]  /*0b10*/  ISETP.GE.AND P0, PT, R20, 0x100, PT ;  /* 0x000001001400780c */ /* 0x000fe20003f06270 */
[----:B-----5:R-:W-:-:S12]  /*0b20*/  IMAD.MOV.U32 R9, RZ, RZ, R0 ;  /* 0x000000ffff097224 */ /* 0x020fd800078e0000 */
[----:B------:R-:W-:Y:S05]  /*0b30*/  @!P0 BRA `(.L_x_16) ;  /* 0x0000000000dc8947 */ /* 0x000fea0003800000 */
[----:B------:R-:W1:Y:S01]  /*0b40*/  S2R R6, SR_LANEID ;  /* 0x0000000000067919 */ /* 0x000e620000000000 */
[----:B------:R-:W2:Y:S02]  /*0b50*/  SHFL.DOWN PT, R0, R9, 0x1, 0x1f ;  /* 0x08201f0009007f89 */ /* 0x000ea400000e0000 */
[C---:B--2---:R-:W-:Y:S02]  /*0b60*/  FSETP.GEU.AND P1, PT, R9.reuse, R0, PT ;  /* 0x000000000900720b */ /* 0x044fe40003f2e000 */
[----:B-1----:R-:W-:Y:S02]  /*0b70*/  ISETP.GT.AND P0, PT, R6, 0x1e, PT ;  /* 0x0000001e0600780c */ /* 0x002fe40003f04270 */
[----:B------:R-:W-:Y:S02]  /*0b80*/  FSEL R0, R0, R9, !P1 ;  /* 0x0000000900007208 */ /* 0x000fe40004800000 */
[----:B------:R-:W-:Y:S02]  /*0b90*/  ISETP.NE.AND P2, PT, R6, RZ, PT ;  /* 0x000000ff0600720c */ /* 0x000fe40003f45270 */
[----:B------:R-:W-:-:S02]  /*0ba0*/  FSEL R0, R9, R0, P0 ;  /* 0x0000000009007208 */ /* 0x000fc40000000000 */
[----:B------:R-:W-:-:S03]  /*0bb0*/  ISETP.GT.AND P0, PT, R6, 0x1d, PT ;  /* 0x0000001d0600780c */ /* 0x000fc60003f04270 */
[----:B0-----:R-:W0:Y:S06]  /*0bc0*/  SHFL.DOWN PT, R3, R0, 0x2, 0x1f ;  /* 0x08401f0000037f89 */ /* 0x001e2c00000e0000 */
[----:B------:R-:W1:Y:S01]  /*0bd0*/  @!P2 S2R R5, SR_CgaCtaId ;  /* 0x000000000005a919 */ /* 0x000e620000008800 */
[----:B------:R-:W-:Y:S02]  /*0be0*/  @!P2 MOV R4, 0x400 ;  /* 0x000004000004a802 */ /* 0x000fe40000000f00 */
[----:B------:R-:W-:-:S04]  /*0bf0*/  @!P2 SHF.R.U32.HI R2, RZ, 0x3, R7 ;  /* 0x00000003ff02a819 */ /* 0x000fc80000011607 */
[----:B------:R-:W-:Y:S02]  /*0c00*/  @!P2 LOP3.LUT R2, R2, 0x7c, RZ, 0xc0, !PT ;  /* 0x0000007c0202a812 */ /* 0x000fe400078ec0ff */
[----:B0-----:R-:W-:-:S04]  /*0c10*/  FSETP.GEU.AND P1, PT, R0, R3, PT ;  /* 0x000000030000720b */ /* 0x001fc80003f2e000 */
[----:B------:R-:W-:Y:S02]  /*0c20*/  @!P0 FSEL R0, R3, R0, !P1 ;  /* 0x0000000003008208 */ /* 0x000fe40004800000 */
[----:B------:R-:W-:-:S03]  /*0c30*/  ISETP.GT.AND P0, PT, R6, 0x1b, PT ;  /* 0x0000001b0600780c */ /* 0x000fc60003f04270 */
[----:B------:R-:W0:Y:S01]  /*0c40*/  SHFL.DOWN PT, R3, R0, 0x4, 0x1f ;  /* 0x08801f0000037f89 */ /* 0x000e2200000e0000 */
[----:B-1----:R-:W-:-:S05]  /*0c50*/  @!P2 LEA R5, R5, R4, 0x18 ;  /* 0x000000040505a211 */ /* 0x002fca00078ec0ff */
[----:B------:R-:W-:Y:S01]  /*0c60*/  @!P2 IMAD.IADD R2, R2, 0x1, R5 ;  /* 0x000000010202a824 */ /* 0x000fe200078e0205 */
[----:B0-----:R-:W-:-:S04]  /*0c70*/  FSETP.GEU.AND P1, PT, R0, R3, PT ;  /* 0x000000030000720b */ /* 0x001fc80003f2e000 */
[----:B------:R-:W-:Y:S02]  /*0c80*/  @!P0 FSEL R0, R3, R0, !P1 ;  /* 0x0000000003008208 */ /* 0x000fe40004800000 */
[----:B------:R-:W-:-:S03]  /*0c90*/  ISETP.GT.AND P0, PT, R6, 0x17, PT ;  /* 0x000000170600780c */ /* 0x000fc60003f04270 */
[----:B------:R-:W0:Y:S02]  /*0ca0*/  SHFL.DOWN PT, R3, R0, 0x8, 0x1f ;  /* 0x09001f0000037f89 */ /* 0x000e2400000e0000 */
[----:B0-----:R-:W-:-:S08]  /*0cb0*/  FSETP.GEU.AND P1, PT, R0, R3, PT ;  /* 0x000000030000720b */ /* 0x001fd00003f2e000 */
[----:B------:R-:W-:Y:S02]  /*0cc0*/  @!P0 FSEL R0, R3, R0, !P1 ;  /* 0x0000000003008208 */ /* 0x000fe40004800000 */
[----:B------:R-:W-:-:S03]  /*0cd0*/  ISETP.GT.AND P1, PT, R6, 0xf, PT ;  /* 0x0000000f0600780c */ /* 0x000fc60003f24270 */
[----:B------:R-:W0:Y:S02]  /*0ce0*/  SHFL.DOWN PT, R3, R0, 0x10, 0x1f ;  /* 0x0a001f0000037f89 */ /* 0x000e2400000e0000 */
[----:B0-----:R-:W-:-:S04]  /*0cf0*/  FSETP.GEU.AND P0, PT, R0, R3, PT ;  /* 0x000000030000720b */ /* 0x001fc80003f0e000 */
[----:B------:R-:W-:Y:S02]  /*0d00*/  FSEL R3, R3, R0, !P0 ;  /* 0x0000000003037208 */ /* 0x000fe40004000000 */
[----:B------:R-:W-:Y:S02]  /*0d10*/  ISETP.NE.AND P0, PT, R7, RZ, PT ;  /* 0x000000ff0700720c */ /* 0x000fe40003f05270 */
[----:B------:R-:W-:Y:S01]  /*0d20*/  FSEL R0, R0, R3, P1 ;  /* 0x0000000300007208 */ /* 0x000fe20000800000 */
[----:B------:R0:W-:Y:S01]  /*0d30*/  @!P2 STS [R2+0x8], R3 ;  /* 0x000008030200a388 */ /* 0x0001e20000000800 */
[----:B------:R-:W-:Y:S09]  /*0d40*/  BAR.SYNC.DEFER_BLOCKING 0x0 ;  /* 0x0000000000007b1d */ /* 0x000ff20000010000 */
[----:B0-----:R-:W-:Y:S05]  /*0d50*/  @P0 BRA `(.L_x_17) ;  /* 0x0000003c00e00947 */ /* 0x001fea0003800000 */
[----:B------:R-:W0:Y:S01]  /*0d60*/  S2UR UR5, SR_CgaCtaId ;  /* 0x00000000000579c3 */ /* 0x000e220000008800 */
[----:B------:R-:W-:Y:S02]  /*0d70*/  UMOV UR4, 0x400 ;  /* 0x0000040000047882 */ /* 0x000fe40000000000 */
[----:B0-----:R-:W-:-:S09]  /*0d80*/  ULEA UR4, UR5, UR4, 0x18 ;  /* 0x0000000405047291 */ /* 0x001fd2000f8ec0ff */
[----:B------:R-:W0:Y:S04]  /*0d90*/  LDS R3, [UR4+0xc] ;  /* 0x00000c04ff037984 */ /* 0x000e280008000800 */
[----:B------:R-:W1:Y:S04]  /*0da0*/  LDS.128 R4, [UR4+0x10] ;  /* 0x00001004ff047984 */ /* 0x000e680008000c00 */
[----:B------:R-:W2:Y:S01]  /*0db0*/  LDS.64 R8, [UR4+0x20] ;  /* 0x00002004ff087984 */ /* 0x000ea20008000a00 */
[----:B0-----:R-:W-:-:S04]  /*0dc0*/  FSETP.GEU.AND P1, PT, R0, R3, PT ;  /* 0x000000030000720b */ /* 0x001fc80003f2e000 */
[----:B------:R-:W-:-:S04]  /*0dd0*/  FSEL R3, R3, R0, !P1 ;  /* 0x0000000003037208 */ /* 0x000fc80004800000 */
[----:B-1----:R-:W-:-:S04]  /*0de0*/  FSETP.GEU.AND P1, PT, R3, R4, PT ;  /* 0x000000040300720b */ /* 0x002fc80003f2e000 */
[----:B------:R-:W-:-:S04]  /*0df0*/  FSEL R4, R4, R3, !P1 ;  /* 0x0000000304047208 */ /* 0x000fc80004800000 */
[----:B------:R-:W-:-:S04]  /*0e00*/  FSETP.GEU.AND P1, PT, R4, R5, PT ;  /* 0x000000050400720b */ /* 0x000fc80003f2e000 */
[----:B------:R-:W-:-:S04]  /*0e10*/  FSEL R5, R5, R4, !P1 ;  /* 0x0000000405057208 */ /* 0x000fc80004800000 */
[----:B------:R-:W-:-:S04]  /*0e20*/  FSETP.GEU.AND P1, PT, R5, R6, PT ;  /* 0x000000060500720b */ /* 0x000fc80003f2e000 */
[----:B------:R-:W-:-:S04]  /*0e30*/  FSEL R6, R6, R5, !P1 ;  /* 0x0000000506067208 */ /* 0x000fc80004800000 */
[----:B------:R-:W-:-:S04]  /*0e40*/  FSETP.GEU.AND P1, PT, R6, R7, PT ;  /* 0x000000070600720b */ /* 0x000fc80003f2e000 */
[----:B------:R-:W-:-:S04]  /*0e50*/  FSEL R7, R7, R6, !P1 ;  /* 0x0000000607077208 */ /* 0x000fc80004800000 */
[----:B--2---:R-:W-:-:S04]  /*0e60*/  FSETP.GEU.AND P1, PT, R7, R8, PT ;  /* 0x000000080700720b */ /* 0x004fc80003f2e000 */
[----:B------:R-:W-:-:S04]  /*0e70*/  FSEL R0, R8, R7, !P1 ;  /* 0x0000000708007208 */ /* 0x000fc80004800000 */
[----:B------:R-:W-:-:S04]  /*0e80*/  FSETP.GEU.AND P1, PT, R0, R9, PT ;  /* 0x000000090000720b */ /* 0x000fc80003f2e000 */
[----:B------:R-:W-:Y:S01]  /*0e90*/  FSEL R0, R9, R0, !P1 ;  /* 0x0000000009007208 */ /* 0x000fe20004800000 */
[----:B------:R-:W-:Y:S08]  /*0ea0*/  BRA `(.L_x_17) ;  /* 0x0000003c008c7947 */ /* 0x000ff00003800000 */
.L_x_16:
[----:B------:R-:W-:Y:S01]  /*0eb0*/  LOP3.LUT R0, R7, 0x3e0, RZ, 0xc0, !PT ;  /* 0x000003e007007812 */ /* 0x000fe200078ec0ff */
[----:B------:R-:W1:Y:S03]  /*0ec0*/  S2R R4, SR_LANEID ;  /* 0x0000000000047919 */ /* 0x000e660000000000 */
[----:B------:R-:W-:Y:S01]  /*0ed0*/  LOP3.LUT R5, RZ, R0, RZ, 0x33, !PT ;  /* 0x00000000ff057212 */ /* 0x000fe200078e33ff */
[----:B0-----:R-:W-:-:S04]  /*0ee0*/  VIADD R3, R0, 0x20 ;  /* 0x0000002000037836 */ /* 0x001fc80000000000 */
[----:B------:R-:W-:Y:S01]  /*0ef0*/  IMAD.IADD R5, R5, 0x1, R20 ;  /* 0x0000000105057824 */ /* 0x000fe200078e0214 */
[----:B------:R-:W-:-:S04]  /*0f00*/  ISETP.GT.AND P0, PT, R3, R20, PT ;  /* 0x000000140300720c */ /* 0x000fc80003f04270 */
[----:B------:R-:W-:-:S05]  /*0f10*/  SEL R5, R5, 0x1f, P0 ;  /* 0x0000001f05057807 */ /* 0x000fca0000000000 */
[----:B------:R-:W0:Y:S01]  /*0f20*/  SHFL.DOWN PT, R0, R9, 0x1, R5 ;  /* 0x0820000009007989 */ /* 0x000e2200000e0005 */
[C---:B-1----:R-:W-:Y:S01]  /*0f30*/  ISETP.GE.AND P0, PT, R4.reuse, R5, PT ;  /* 0x000000050400720c */ /* 0x042fe20003f06270 */
[----:B------:R-:W-:Y:S01]  /*0f40*/  VIADD R2, R4, 0x2 ;  /* 0x0000000204027836 */ /* 0x000fe20000000000 */
[----:B0-----:R-:W-:-:S11]  /*0f50*/  FSETP.GEU.AND P1, PT, R9, R0, PT ;  /* 0x000000000900720b */ /* 0x001fd60003f2e000 */
[----:B------:R-:W-:Y:S02]  /*0f60*/  @!P0 FSEL R9, R0, R9, !P1 ;  /* 0x0000000900098208 */ /* 0x000fe40004800000 */
[----:B------:R-:W-:Y:S01]  /*0f70*/  ISETP.GT.AND P0, PT, R2, R5, PT ;  /* 0x000000050200720c */ /* 0x000fe20003f04270 */
[----:B------:R-:W-:Y:S02]  /*0f80*/  VIADD R2, R4, 0x4 ;  /* 0x0000000404027836 */ /* 0x000fe40000000000 */
[----:B------:R-:W0:Y:S02]  /*0f90*/  SHFL.DOWN PT, R0, R9, 0x2, R5 ;  /* 0x0840000009007989 */ /* 0x000e2400000e0005 */
[----:B0-----:R-:W-:-:S08]  /*0fa0*/  FSETP.GEU.AND P1, PT, R9, R0, PT ;  /* 0x000000000900720b */ /* 0x001fd00003f2e000 */
[----:B------:R-:W-:Y:S02]  /*0fb0*/  @!P0 FSEL R9, R0, R9, !P1 ;  /* 0x0000000900098208 */ /* 0x000fe40004800000 */
[----:B------:R-:W-:Y:S01]  /*0fc0*/  ISETP.GT.AND P0, PT, R2, R5, PT ;  /* 0x000000050200720c */ /* 0x000fe20003f04270 */
[----:B------:R-:W-:Y:S02]  /*0fd0*/  VIADD R2, R4, 0x8 ;  /* 0x0000000804027836 */ /* 0x000fe40000000000 */
[----:B------:R-:W0:Y:S02]  /*0fe0*/  SHFL.DOWN PT, R0, R9, 0x4, R5 ;  /* 0x0880000009007989 */ /* 0x000e2400000e0005 */
[----:B0-----:R-:W-:-:S08]  /*0ff0*/  FSETP.GEU.AND P1, PT, R9, R0, PT ;  /* 0x000000000900720b */ /* 0x001fd00003f2e000 */
[----:B------:R-:W-:Y:S02]  /*1000*/  @!P0 FSEL R9, R0, R9, !P1 ;  /* 0x0000000900098208 */ /* 0x000fe40004800000 */
[----:B------:R-:W-:Y:S01]  /*1010*/  ISETP.GT.AND P1, PT, R2, R5, PT ;  /* 0x000000050200720c */ /* 0x000fe20003f24270 */
[C---:B------:R-:W-:Y:S01]  /*1020*/  VIADD R2, R4.reuse, 0x10 ;  /* 0x0000001004027836 */ /* 0x040fe20000000000 */
[----:B------:R-:W-:Y:S01]  /*1030*/  ISETP.NE.AND P0, PT, R4, RZ, PT ;  /* 0x000000ff0400720c */ /* 0x000fe20003f05270 */
[----:B------:R-:W0:-:S12]  /*1040*/  SHFL.DOWN PT, R0, R9, 0x8, R5 ;  /* 0x0900000009007989 */ /* 0x000e1800000e0005 */
[----:B------:R-:W1:Y:S01]  /*1050*/  @!P0 S2R R6, SR_CgaCtaId ;  /* 0x0000000000068919 */ /* 0x000e620000008800 */
[----:B------:R-:W-:Y:S02]  /*1060*/  @!P0 MOV R3, 0x400 ;  /* 0x0000040000038802 */ /* 0x000fe40000000f00 */
[----:B0-----:R-:W-:-:S04]  /*1070*/  FSETP.GEU.AND P2, PT, R9, R0, PT ;  /* 0x000000000900720b */ /* 0x001fc80003f4e000 */
[----:B------:R-:W-:Y:S02]  /*1080*/  @!P1 FSEL R9, R0, R9, !P2 ;  /* 0x0000000900099208 */ /* 0x000fe40005000000 */
[----:B------:R-:W-:Y:S02]  /*1090*/  ISETP.GT.AND P1, PT, R2, R5, PT ;  /* 0x000000050200720c */ /* 0x000fe40003f24270 */
[----:B------:R-:W-:Y:S01]  /*10a0*/  @!P0 SHF.R.U32.HI R2, RZ, 0x3, R7 ;  /* 0x00000003ff028819 */ /* 0x000fe20000011607 */
[----:B------:R-:W0:Y:S03]  /*10b0*/  SHFL.DOWN PT, R0, R9, 0x10, R5 ;  /* 0x0a00000009007989 */ /* 0x000e2600000e0005 */
[----:B------:R-:W-:Y:S02]  /*10c0*/  @!P0 LOP3.LUT R2, R2, 0x7c, RZ, 0xc0, !PT ;  /* 0x0000007c02028812 */ /* 0x000fe400078ec0ff */
[----:B-1----:R-:W-:-:S05]  /*10d0*/  @!P0 LEA R3, R6, R3, 0x18 ;  /* 0x0000000306038211 */ /* 0x002fca00078ec0ff */
[----:B------:R-:W-:Y:S01]  /*10e0*/  @!P0 IMAD.IADD R3, R2, 0x1, R3 ;  /* 0x0000000102038824 */ /* 0x000fe200078e0203 */
[----:B0-----:R-:W-:-:S04]  /*10f0*/  FSETP.GEU.AND P2, PT, R9, R0, PT ;  /* 0x000000000900720b */ /* 0x001fc80003f4e000 */
[----:B------:R-:W-:-:S05]  /*1100*/  @!P1 FSEL R9, R0, R9, !P2 ;  /* 0x0000000900099208 */ /* 0x000fca0005000000 */
[----:B------:R-:W-:-:S05]  /*1110*/  IMAD.MOV.U32 R0, RZ, RZ, R9 ;  /* 0x000000ffff007224 */ /* 0x000fca00078e0009 */
[----:B------:R0:W-:Y:S01]  /*1120*/  @!P0 STS [R3+0x8], R0 ;  /* 0x0000080003008388 */ /* 0x0001e20000000800 */
[----:B------:R-:W-:Y:S01]  /*1130*/  BAR.SYNC.DEFER_BLOCKING 0x0 ;  /* 0x0000000000007b1d */ /* 0x000fe20000010000 */
[----:B------:R-:W-:-:S13]  /*1140*/  ISETP.NE.AND P0, PT, R7, RZ, PT ;  /* 0x000000ff0700720c */ /* 0x000fda0003f05270 */
[----:B0-----:R-:W-:Y:S05]  /*1150*/  @P0 BRA `(.L_x_17) ;  /* 0x0000003800e00947 */ /* 0x001fea0003800000 */
[----:B------:R-:W0:Y:S01]  /*1160*/  S2UR UR5, SR_CgaCtaId ;  /* 0x00000000000579c3 */ /* 0x000e220000008800 */
[----:B------:R-:W-:Y:S01]  /*1170*/  UMOV UR4, 0x400 ;  /* 0x0000040000047882 */ /* 0x000fe20000000000 */
[C---:B------:R-:W-:Y:S02]  /*1180*/  ISETP.GT.AND P2, PT, R20.reuse, 0x20, PT ;  /* 0x000000201400780c */ /* 0x040fe40003f44270 */
[----:B------:R-:W-:Y:S01]  /*1190*/  ISETP.GT.AND P1, PT, R20, 0x40, PT ;  /* 0x000000401400780c */ /* 0x000fe20003f24270 */
[----:B0-----:R-:W-:-:S09]  /*11a0*/  ULEA UR4, UR5, UR4, 0x18 ;  /* 0x0000000405047291 */ /* 0x001fd2000f8ec0ff */
[----:B------:R-:W0:Y:S04]  /*11b0*/  LDS R3, [UR4+0xc] ;  /* 0x00000c04ff037984 */ /* 0x000e280008000800 */
[----:B------:R-:W1:Y:S04]  /*11c0*/  LDS.128 R4, [UR4+0x10] ;  /* 0x00001004ff047984 */ /* 0x000e680008000c00 */
[----:B------:R-:W2:Y:S01]  /*11d0*/  LDS.64 R8, [UR4+0x20] ;  /* 0x00002004ff087984 */ /* 0x000ea20008000a00 */
[----:B0-----:R-:W-:-:S04]  /*11e0*/  FSETP.GEU.AND P3, PT, R0, R3, PT ;  /* 0x000000030000720b */ /* 0x001fc80003f6e000 */
[----:B------:R-:W-:Y:S02]  /*11f0*/  @P2 FSEL R0, R3, R0, !P3 ;  /* 0x0000000003002208 */ /* 0x000fe40005800000 */
[----:B------:R-:W-:Y:S02]  /*1200*/  ISETP.GT.AND P2, PT, R20, 0x60, PT ;  /* 0x000000601400780c */ /* 0x000fe40003f44270 */
[----:B-1----:R-:W-:-:S04]  /*1210*/  FSETP.GEU.AND P3, PT, R0, R4, PT ;  /* 0x000000040000720b */ /* 0x002fc80003f6e000 */
[----:B------:R-:W-:Y:S02]  /*1220*/  @P1 FSEL R0, R4, R0, !P3 ;  /* 0x0000000004001208 */ /* 0x000fe40005800000 */
[----:B------:R-:W-:Y:S02]  /*1230*/  ISETP.GT.AND P1, PT, R20, 0x80, PT ;  /* 0x000000801400780c */ /* 0x000fe40003f24270 */
[----:B------:R-:W-:-:S04]  /*1240*/  FSETP.GEU.AND P3, PT, R0, R5, PT ;  /* 0x000000050000720b */ /* 0x000fc80003f6e000 */
        /* <DEDUP_REMOVED lines=8> */
[----:B--2---:R-:W-:-:S04]  /*12d0*/  FSETP.GEU.AND P3, PT, R0, R8, PT ;  /* 0x000000080000720b */ /* 0x004fc80003f6e000 */
[----:B------:R-:W-:-:S04]  /*12e0*/  @P1 FSEL R0, R8, R0, !P3 ;  /* 0x0000000008001208 */ /* 0x000fc80005800000 */
[----:B------:R-:W-:-:S04]  /*12f0*/  FSETP.GEU.AND P1, PT, R0, R9, PT ;  /* 0x000000090000720b */ /* 0x000fc80003f2e000 */
[----:B------:R-:W-:Y:S01]  /*1300*/  @P2 FSEL R0, R9, R0, !P1 ;  /* 0x0000000009002208 */ /* 0x000fe20004800000 */
[----:B------:R-:W-:Y:S08]  /*1310*/  BRA `(.L_x_17) ;  /* 0x0000003800707947 */ /* 0x000ff00003800000 */
.L_x_3:
[----:B------:R-:W0:Y:S01]  /*1320*/  S2R R0, SR_TID.X ;  /* 0x0000000000007919 */ /* 0x000e220000002100 */
[----:B------:R-:W1:Y:S01]  /*1330*/  LDC.64 R2, c[0x0][0x380] ;  /* 0x0000e000ff027b82 */ /* 0x000e620000000a00 */
[----:B0-----:R-:W-:-:S04]  /*1340*/  IMAD.SHL.U32 R5, R0, 0x4, RZ ;  /* 0x0000000400057824 */ /* 0x001fc800078e00ff */
[----:B-1----:R-:W-:-:S05]  /*1350*/  IMAD.WIDE.U32 R2, R5, 0x4, R2 ;  /* 0x0000000405027825 */ /* 0x002fca00078e0002 */
[----:B------:R-:W2:Y:S04]  /*1360*/  LDG.E.128.CONSTANT R4, desc[UR6][R2.64] ;  /* 0x0000000602047981 */ /* 0x000ea8000c1e9d00 */
[----:B------:R-:W3:Y:S04]  /*1370*/  LDG.E.128.CONSTANT R8, desc[UR6][R2.64+0x1000] ;  /* 0x0010000602087981 */ /* 0x000ee8000c1e9d00 */
[----:B------:R-:W4:Y:S04]  /*1380*/  LDG.E.128.CONSTANT R12, desc[UR6][R2.64+0x2000] ;  /* 0x00200006020c7981 */ /* 0x000f28000c1e9d00 */
[----:B------:R-:W5:Y:S01]  /*1390*/  LDG.E.128.CONSTANT R16, desc[UR6][R2.64+0x3000] ;  /* 0x0030000602107981 */ /* 0x000f62000c1e9d00 */
[----:B------:R-:W-:Y:S01]  /*13a0*/  IMAD.MOV.U32 R23, RZ, RZ, 0x1000 ;  /* 0x00001000ff177424 */ /* 0x000fe200078e00ff */
[----:B--2---:R-:W-:-:S02]  /*13b0*/  FSETP.GEU.AND P0, PT, R4, R5, PT ;  /* 0x000000050400720b */ /* 0x004fc40003f0e000 */
[----:B------:R-:W-:Y:S02]  /*13c0*/  FSETP.GEU.AND P1, PT, R6, R7, PT ;  /* 0x000000070600720b */ /* 0x000fe40003f2e000 */
[----:B---3--:R-:W-:Y:S02]  /*13d0*/  FSETP.GEU.AND P2, PT, R8, R9, PT ;  /* 0x000000090800720b */ /* 0x008fe40003f4e000 */
[----:B------:R-:W-:Y:S02]  /*13e0*/  FSETP.GEU.AND P3, PT, R10, R11, PT ;  /* 0x0000000b0a00720b */ /* 0x000fe40003f6e000 */
[----:B------:R-:W-:Y:S02]  /*13f0*/  FSEL R4, R5, R4, !P0 ;  /* 0x0000000405047208 */ /* 0x000fe40004000000 */
[----:B------:R-:W-:Y:S02]  /*1400*/  FSEL R7, R7, R6, !P1 ;  /* 0x0000000607077208 */ /* 0x000fe40004800000 */
[----:B------:R-:W-:-:S02]  /*1410*/  FSEL R8, R9, R8, !P2 ;  /* 0x0000000809087208 */ /* 0x000fc40005000000 */
[----:B------:R-:W-:Y:S02]  /*1420*/  FSEL R11, R11, R10, !P3 ;  /* 0x0000000a0b0b7208 */ /* 0x000fe40005800000 */
[----:B----4-:R-:W-:Y:S02]  /*1430*/  FSETP.GEU.AND P0, PT, R12, R13, PT ;  /* 0x0000000d0c00720b */ /* 0x010fe40003f0e000 */
[----:B------:R-:W-:Y:S02]  /*1440*/  FSETP.GEU.AND P1, PT, R14, R15, PT ;  /* 0x0000000f0e00720b */ /* 0x000fe40003f2e000 */
[----:B-----5:R-:W-:Y:S02]  /*1450*/  FSETP.GEU.AND P2, PT, R16, R17, PT ;  /* 0x000000111000720b */ /* 0x020fe40003f4e000 */
[----:B------:R-:W-:Y:S02]  /*1460*/  FSETP.GEU.AND P3, PT, R18, R19, PT ;  /* 0x000000131200720b */ /* 0x000fe40003f6e000 */
[----:B------:R-:W-:-:S02]  /*1470*/  FSEL R12, R13, R12, !P0 ;  /* 0x0000000c0d0c7208 */ /* 0x000fc40004000000 */
[----:B------:R-:W-:Y:S02]  /*1480*/  FSEL R15, R15, R14, !P1 ;  /* 0x0000000e0f0f7208 */ /* 0x000fe40004800000 */
[----:B------:R-:W-:Y:S02]  /*1490*/  FSEL R16, R17, R16, !P2 ;  /* 0x0000001011107208 */ /* 0x000fe40005000000 */
[----:B------:R-:W-:Y:S02]  /*14a0*/  FSEL R19, R19, R18, !P3 ;  /* 0x0000001213137208 */ /* 0x000fe40005800000 */
[----:B------:R-:W-:Y:S02]  /*14b0*/  FSETP.GEU.AND P2, PT, R12, R15, PT ;  /* 0x0000000f0c00720b */ /* 0x000fe40003f4e000 */
[----:B------:R-:W-:Y:S02]  /*14c0*/  FSETP.GEU.AND P3, PT, R16, R19, PT ;  /* 0x000000131000720b */ /* 0x000fe40003f6e000 */
[----:B------:R-:W-:-:S02]  /*14d0*/  FSETP.GEU.AND P1, PT, R8, R11, PT ;  /* 0x0000000b0800720b */ /* 0x000fc40003f2e000 */
[----:B------:R-:W-:Y:S02]  /*14e0*/  FSEL R12, R15, R12, !P2 ;  /* 0x0000000c0f0c7208 */ /* 0x000fe40005000000 */
[----:B------:R-:W-:Y:S02]  /*14f0*/  FSEL R19, R19, R16, !P3 ;  /* 0x0000001013137208 */ /* 0x000fe40005800000 */
[----:B------:R-:W-:Y:S02]  /*1500*/  FSEL R11, R11, R8, !P1 ;  /* 0x000000080b0b7208 */ /* 0x000fe40004800000 */
[----:B------:R-:W-:Y:S02]  /*1510*/  FSETP.GEU.AND P0, PT, R4, R7, PT ;  /* 0x000000070400720b */ /* 0x000fe40003f0e000 */
[----:B------:R-:W-:Y:S02]  /*1520*/  FSETP.GEU.AND P1, PT, R12, R19, PT ;  /* 0x000000130c00720b */ /* 0x000fe40003f2e000 */
[----:B------:R-:W-:-:S02]  /*1530*/  FSEL R4, R7, R4, !P0 ;  /* 0x0000000407047208 */ /* 0x000fc40004000000 */
[----:B------:R-:W-:Y:S02]  /*1540*/  FSEL R19, R19, R12, !P1 ;  /* 0x0000000c13137208 */ /* 0x000fe40004800000 */
[----:B------:R-:W-:Y:S02]  /*1550*/  ISETP.GE.U32.AND P1, PT, R20, 0x2000, PT ;  /* 0x000020001400780c */ /* 0x000fe40003f26070 */
[----:B------:R-:W-:-:S04]  /*1560*/  FSETP.GEU.AND P0, PT, R4, R11, PT ;  /* 0x0000000b0400720b */ /* 0x000fc80003f0e000 */
[----:B------:R-:W-:-:S04]  /*1570*/  FSEL R4, R11, R4, !P0 ;  /* 0x000000040b047208 */ /* 0x000fc80004000000 */
[----:B------:R-:W-:-:S04]  /*1580*/  FSETP.GEU.AND P0, PT, R4, R19, PT ;  /* 0x000000130400720b */ /* 0x000fc80003f0e000 */
[----:B------:R-:W-:Y:S01]  /*1590*/  FSEL R21, R19, R4, !P0 ;  /* 0x0000000413157208 */ /* 0x000fe20004000000 */
[----:B------:R-:W-:Y:S08]  /*15a0*/  @!P1 BRA `(.L_x_18) ;  /* 0x0000000000bc9947 */ /* 0x000ff00003800000 */
[----:B------:R-:W0:Y:S01]  /*15b0*/  LDC R24, c[0x0][0x390] ;  /* 0x0000e400ff187b82 */ /* 0x000e220000000800 */
[----:B------:R-:W-:Y:S02]  /*15c0*/  VIADD R22, R20, 0xfffff000 ;  /* 0xfffff00014167836 */ /* 0x000fe40000000000 */
[----:B------:R-:W-:-:S07]  /*15d0*/  IMAD.MOV.U32 R23, RZ, RZ, 0x1000 ;  /* 0x00001000ff177424 */ /* 0x000fce00078e00ff */
.L_x_20:
[----:B------:R-:W-:-:S05]  /*15e0*/  IMAD.WIDE R26, R23, 0x4, R2 ;  /* 0x00000004171a7825 */ /* 0x000fca00078e0202 */
[----:B------:R-:W2:Y:S04]  /*15f0*/  LDG.E.128.CONSTANT R8, desc[UR6][R26.64] ;  /* 0x000000061a087981 */ /* 0x000ea8000c1e9d00 */
[----:B------:R-:W3:Y:S04]  /*1600*/  LDG.E.128.CONSTANT R12, desc[UR6][R26.64+0x1000] ;  /* 0x001000061a0c7981 */ /* 0x000ee8000c1e9d00 */
[----:B------:R-:W4:Y:S04]  /*1610*/  LDG.E.128.CONSTANT R16, desc[UR6][R26.64+0x2000] ;  /* 0x002000061a107981 */ /* 0x000f28000c1e9d00 */
[----:B------:R-:W5:Y:S01]  /*1620*/  LDG.E.128.CONSTANT R4, desc[UR6][R26.64+0x3000] ;  /* 0x003000061a047981 */ /* 0x000f62000c1e9d00 */
[----:B0-----:R-:W-:Y:S01]  /*1630*/  IMAD.MOV.U32 R20, RZ, RZ, R24 ;  /* 0x000000ffff147224 */ /* 0x001fe200078e0018 */
        /* <DEDUP_REMOVED lines=14> */
[----:B------:R-:W-:Y:S01]  /*1720*/  FSEL R18, R4, R19, !P2 ;  /* 0x0000001304127208 */ /* 0x000fe20005000000 */
[----:B------:R-:W-:Y:S01]  /*1730*/  IMAD.IADD R4, R20, 0x1, -R23 ;  /* 0x0000000114047824 */ /* 0x000fe200078e0a17 */
[----:B------:R-:W-:Y:S02]  /*1740*/  FSEL R5, R6, R5, !P3 ;  /* 0x0000000506057208 */ /* 0x000fe40005800000 */
[----:B------:R-:W-:Y:S02]  /*1750*/  FSETP.GEU.AND P0, PT, R21, R8, PT ;  /* 0x000000081500720b */ /* 0x000fe40003f0e000 */
[----:B------:R-:W-:Y:S02]  /*1760*/  FSETP.GEU.AND P1, PT, R10, R13, PT ;  /* 0x0000000d0a00720b */ /* 0x000fe40003f2e000 */
[----:B------:R-:W-:-:S02]  /*1770*/  FSETP.GEU.AND P2, PT, R14, R17, PT ;  /* 0x000000110e00720b */ /* 0x000fc40003f4e000 */
[----:B------:R-:W-:Y:S02]  /*1780*/  FSETP.GEU.AND P3, PT, R18, R5, PT ;  /* 0x000000051200720b */ /* 0x000fe40003f6e000 */
[----:B------:R-:W-:Y:S02]  /*1790*/  FSEL R8, R8, R21, !P0 ;  /* 0x0000001508087208 */ /* 0x000fe40004000000 */
[----:B------:R-:W-:Y:S02]  /*17a0*/  FSEL R13, R13, R10, !P1 ;  /* 0x0000000a0d0d7208 */ /* 0x000fe40004800000 */
[----:B------:R-:W-:Y:S02]  /*17b0*/  FSEL R14, R17, R14, !P2 ;  /* 0x0000000e110e7208 */ /* 0x000fe40005000000 */
[----:B------:R-:W-:Y:S02]  /*17c0*/  FSEL R5, R5, R18, !P3 ;  /* 0x0000001205057208 */ /* 0x000fe40005800000 */
[----:B------:R-:W-:-:S02]  /*17d0*/  FSETP.GEU.AND P0, PT, R8, R13, PT ;  /* 0x0000000d0800720b */ /* 0x000fc40003f0e000 */
[----:B------:R-:W-:Y:S02]  /*17e0*/  FSETP.GEU.AND P1, PT, R14, R5, PT ;  /* 0x000000050e00720b */ /* 0x000fe40003f2e000 */
[----:B------:R-:W-:Y:S02]  /*17f0*/  FSEL R8, R13, R8, !P0 ;  /* 0x000000080d087208 */ /* 0x000fe40004000000 */
[----:B------:R-:W-:Y:S02]  /*1800*/  FSEL R5, R5, R14, !P1 ;  /* 0x0000000e05057208 */ /* 0x000fe40004800000 */
[----:B------:R-:W-:Y:S02]  /*1810*/  ISETP.GE.AND P1, PT, R4, 0x1000, PT ;  /* 0x000010000400780c */ /* 0x000fe40003f26270 */
[----:B------:R-:W-:-:S04]  /*1820*/  FSETP.GEU.AND P0, PT, R8, R5, PT ;  /* 0x000000050800720b */ /* 0x000fc80003f0e000 */
[----:B------:R-:W-:-:S04]  /*1830*/  FSEL R5, R5, R8, !P0 ;  /* 0x0000000805057208 */ /* 0x000fc80004000000 */
[----:B------:R-:W-:-:S04]  /*1840*/  FSETP.GEU.AND P0, PT, R5, R7, PT ;  /* 0x000000070500720b */ /* 0x000fc80003f0e000 */
[----:B------:R-:W-:Y:S01]  /*1850*/  FSEL R21, R7, R5, !P0 ;  /* 0x0000000507157208 */ /* 0x000fe20004000000 */
[----:B------:R-:W-:Y:S08]  /*1860*/  @!P1 BRA `(.L_x_19) ;  /* 0x00000008009c9947 */ /* 0x000ff00003800000 */
[----:B------:R-:W-:-:S05]  /*1870*/  VIADD R23, R23, 0x1000 ;  /* 0x0000100017177836 */ /* 0x000fca0000000000 */
[----:B------:R-:W-:-:S13]  /*1880*/  ISETP.GT.AND P0, PT, R23, R22, PT ;  /* 0x000000161700720c */ /* 0x000fda0003f04270 */
[----:B------:R-:W-:Y:S05]  /*1890*/  @!P0 BRA `(.L_x_20) ;  /* 0xfffffffc00508947 */ /* 0x000fea000383ffff */
.L_x_18:
[----:B------:R-:W-:-:S13]  /*18a0*/  ISETP.GE.AND P0, PT, R23, R20, PT ;  /* 0x000000141700720c */ /* 0x000fda0003f06270 */
[----:B------:R-:W-:Y:S05]  /*18b0*/  @P0 BRA `(.L_x_19) ;  /* 0x0000000800880947 */ /* 0x000fea0003800000 */
[----:B------:R-:W-:Y:S01]  /*18c0*/  IMAD.IADD R9, R20, 0x1, -R23 ;  /* 0x0000000114097824 */ /* 0x000fe200078e0a17 */
[----:B------:R-:W-:Y:S04]  /*18d0*/  BSSY.RECONVERGENT B1, `(.L_x_19) ;  /* 0x00000a0000017945 */ /* 0x000fe80003800200 */
[----:B------:R-:W-:-:S13]  /*18e0*/  ISETP.GE.AND P0, PT, R0, R9, PT ;  /* 0x000000090000720c */ /* 0x000fda0003f06270 */
[----:B------:R-:W-:Y:S05]  /*18f0*/  @P0 BRA `(.L_x_21) ;  /* 0x0000000800740947 */ /* 0x000fea0003800000 */
[----:B------:R-:W-:Y:S01]  /*1900*/  LOP3.LUT R2, RZ, R0, RZ, 0x33, !PT ;  /* 0x00000000ff027212 */ /* 0x000fe200078e33ff */
[----:B------:R-:W-:Y:S01]  /*1910*/  BSSY.RECONVERGENT B2, `(.L_x_22) ;  /* 0x0000016000027945 */ /* 0x000fe20003800200 */
[----:B------:R-:W-:Y:S02]  /*1920*/  IMAD.MOV.U32 R8, RZ, RZ, R0 ;  /* 0x000000ffff087224 */ /* 0x000fe400078e0000 */
[----:B------:R-:W-:-:S04]  /*1930*/  IADD3 R2, PT, PT, -R23, R20, R2 ;  /* 0x0000001417027210 */ /* 0x000fc80007ffe102 */
[C---:B------:R-:W-:Y:S02]  /*1940*/  LOP3.LUT R3, R2.reuse, 0x300, RZ, 0xc0, !PT ;  /* 0x0000030002037812 */ /* 0x040fe400078ec0ff */
[----:B------:R-:W-:Y:S02]  /*1950*/  ISETP.GE.U32.AND P2, PT, R2, 0x300, PT ;  /* 0x000003000200780c */ /* 0x000fe40003f46070 */
[----:B------:R-:W-:-:S13]  /*1960*/  ISETP.NE.AND P0, PT, R3, 0x300, PT ;  /* 0x000003000300780c */ /* 0x000fda0003f05270 */
[----:B------:R-:W-:Y:S05]  /*1970*/  @!P0 BRA `(.L_x_23) ;  /* 0x00000000003c8947 */ /* 0x000fea0003800000 */
[----:B------:R-:W0:Y:S01]  /*1980*/  LDC.64 R4, c[0x0][0x380] ;  /* 0x0000e000ff047b82 */ /* 0x000e220000000a00 */
[----:B------:R-:W-:Y:S01]  /*1990*/  LEA.HI R2, R2, 0x1, RZ, 0x18 ;  /* 0x0000000102027811 */ /* 0x000fe200078fc0ff */
[----:B------:R-:W-:Y:S02]  /*19a0*/  IMAD.IADD R7, R0, 0x1, R23 ;  /* 0x0000000100077824 */ /* 0x000fe400078e0217 */
[----:B------:R-:W-:Y:S01]  /*19b0*/  IMAD.MOV.U32 R8, RZ, RZ, R0 ;  /* 0x000000ffff087224 */ /* 0x000fe200078e0000 */
[----:B------:R-:W-:-:S05]  /*19c0*/  LOP3.LUT R2, R2, 0x3, RZ, 0xc0, !PT ;  /* 0x0000000302027812 */ /* 0x000fca00078ec0ff */
[----:B------:R-:W-:-:S07]  /*19d0*/  IMAD.MOV R6, RZ, RZ, -R2 ;  /* 0x000000ffff067224 */ /* 0x000fce00078e0a02 */
.L_x_24:
[----:B0-----:R-:W-:-:S06]  /*19e0*/  IMAD.WIDE.U32 R2, R7, 0x4, R4 ;  /* 0x0000000407027825 */ /* 0x001fcc00078e0004 */
[----:B------:R-:W2:Y:S01]  /*19f0*/  LDG.E.CONSTANT R2, desc[UR6][R2.64] ;  /* 0x0000000602027981 */ /* 0x000ea2000c1e9900 */
[----:B------:R-:W-:Y:S02]  /*1a00*/  VIADD R6, R6, 0x1 ;  /* 0x0000000106067836 */ /* 0x000fe40000000000 */
[----:B------:R-:W-:Y:S02]  /*1a10*/  VIADD R8, R8, 0x100 ;  /* 0x0000010008087836 */ /* 0x000fe40000000000 */
[----:B------:R-:W-:Y:S01]  /*1a20*/  VIADD R7, R7, 0x100 ;  /* 0x0000010007077836 */ /* 0x000fe20000000000 */
[----:B------:R-:W-:Y:S02]  /*1a30*/  ISETP.NE.AND P1, PT, R6, RZ, PT ;  /* 0x000000ff0600720c */ /* 0x000fe40003f25270 */
[----:B--2---:R-:W-:-:S04]  /*1a40*/  FSETP.GEU.AND P0, PT, R21, R2, PT ;  /* 0x000000021500720b */ /* 0x004fc80003f0e000 */
[----:B------:R-:W-:-:S07]  /*1a50*/  FSEL R21, R2, R21, !P0 ;  /* 0x0000001502157208 */ /* 0x000fce0004000000 */
[----:B------:R-:W-:Y:S05]  /*1a60*/  @P1 BRA `(.L_x_24) ;  /* 0xfffffffc00dc1947 */ /* 0x000fea000383ffff */
.L_x_23:
[----:B------:R-:W-:Y:S05]  /*1a70*/  BSYNC.RECONVERGENT B2 ;  /* 0x0000000000027941 */ /* 0x000fea0003800200 */
.L_x_22:
[----:B------:R-:W-:Y:S05]  /*1a80*/  @!P2 BRA `(.L_x_21) ;  /* 0x000000080010a947 */ /* 0x000fea0003800000 */
[----:B------:R-:W0:Y:S01]  /*1a90*/  LDCU.64 UR4, c[0x0][0x380] ;  /* 0x00007000ff0477ac */ /* 0x000e220008000a00 */
[----:B------:R-:W-:Y:S01]  /*1aa0*/  IMAD.IADD R5, R9, 0x1, -R8 ;  /* 0x0000000109057824 */ /* 0x000fe200078e0a08 */
[C---:B------:R-:W-:Y:S01]  /*1ab0*/  IADD3 R3, P0, PT, R8.reuse, R23, RZ ;  /* 0x0000001708037210 */ /* 0x040fe20007f1e0ff */
[----:B------:R-:W-:Y:S01]  /*1ac0*/  BSSY.RECONVERGENT B2, `(.L_x_25) ;  /* 0x000004a000027945 */ /* 0x000fe20003800200 */
[----:B------:R-:W-:Y:S02]  /*1ad0*/  IMAD.IADD R11, R8, 0x1, R23 ;  /* 0x00000001080b7824 */ /* 0x000fe400078e0217 */
[----:B------:R-:W-:Y:S01]  /*1ae0*/  ISETP.GT.AND P1, PT, R5, 0xc00, PT ;  /* 0x00000c000500780c */ /* 0x000fe20003f24270 */
[----:B------:R-:W-:Y:S01]  /*1af0*/  IMAD.X R4, RZ, RZ, RZ, P0 ;  /* 0x000000ffff047224 */ /* 0x000fe200000e06ff */
[----:B0-----:R-:W-:-:S04]  /*1b00*/  LEA R2, P0, R3, UR4, 0x2 ;  /* 0x0000000403027c11 */ /* 0x001fc8000f8010ff */
[----:B------:R-:W-:Y:S02]  /*1b10*/  LEA.HI.X R3, R3, UR5, R4, 0x2, P0 ;  /* 0x0000000503037c11 */ /* 0x000fe400080f1404 */
[----:B------:R-:W-:-:S05]  /*1b20*/  IADD3 R2, P0, PT, R2, 0x800, RZ ;  /* 0x0000080002027810 */ /* 0x000fca0007f1e0ff */
[----:B------:R-:W-:Y:S01]  /*1b30*/  IMAD.X R3, RZ, RZ, R3, P0 ;  /* 0x000000ffff037224 */ /* 0x000fe200000e0603 */
[----:B------:R-:W-:Y:S01]  /*1b40*/  PLOP3.LUT P0, PT, PT, PT, PT, 0x80, 0x8 ;  /* 0x000000000008781c */ /* 0x000fe20003f0f070 */
[----:B------:R-:W-:-:S12]  /*1b50*/  @!P1 BRA `(.L_x_26) ;  /* 0x0000000400009947 */ /* 0x000fd80003800000 */
[----:B------:R-:W-:Y:S01]  /*1b60*/  PLOP3.LUT P0, PT, PT, PT, PT, 0x8, 0x80 ;  /* 0x000000000080781c */ /* 0x000fe20003f0e170 */
[----:B------:R-:W-:-:S12]  /*1b70*/  VIADD R13, R9, 0xfffff400 ;  /* 0xfffff400090d7836 */ /* 0x000fd80000000000 */
.L_x_27:
[----:B------:R-:W0:Y:S01]  /*1b80*/  LDC.64 R4, c[0x0][0x380] ;  /* 0x0000e000ff047b82 */ /* 0x000e220000000a00 */
[----:B------:R-:W2:Y:S04]  /*1b90*/  LDG.E.CONSTANT R12, desc[UR6][R2.64+-0x400] ;  /* 0xfffc0006020c7981 */ /* 0x000ea8000c1e9900 */
[----:B------:R-:W3:Y:S01]  /*1ba0*/  LDG.E.CONSTANT R19, desc[UR6][R2.64] ;  /* 0x0000000602137981 */ /* 0x000ee2000c1e9900 */
[----:B------:R-:W-:-:S03]  /*1bb0*/  VIADD R25, R11, 0x400 ;  /* 0x000004000b197836 */ /* 0x000fc60000000000 */
[----:B------:R-:W4:Y:S04]  /*1bc0*/  LDG.E.CONSTANT R18, desc[UR6][R2.64+0x400] ;  /* 0x0004000602127981 */ /* 0x000f28000c1e9900 */
[----:B------:R-:W5:Y:S04]  /*1bd0*/  LDG.E.CONSTANT R16, desc[UR6][R2.64+0xc00] ;  /* 0x000c000602107981 */ /* 0x000f68000c1e9900 */
[----:B------:R-:W5:Y:S01]  /*1be0*/  LDG.E.CONSTANT R15, desc[UR6][R2.64+0x1000] ;  /* 0x00100006020f7981 */ /* 0x000f62000c1e9900 */
[----:B------:R-:W-:-:S03]  /*1bf0*/  VIADD R23, R11, 0x800 ;  /* 0x000008000b177836 */ /* 0x000fc60000000000 */
[----:B------:R-:W5:Y:S01]  /*1c00*/  LDG.E.CONSTANT R14, desc[UR6][R2.64+0x1400] ;  /* 0x00140006020e7981 */ /* 0x000f62000c1e9900 */
[----:B0-----:R-:W-:-:S03]  /*1c10*/  IMAD.WIDE.U32 R6, R11, 0x4, R4 ;  /* 0x000000040b067825 */ /* 0x001fc600078e0004 */
[----:B------:R-:W5:Y:S04]  /*1c20*/  LDG.E.CONSTANT R22, desc[UR6][R2.64+0x2000] ;  /* 0x0020000602167981 */ /* 0x000f68000c1e9900 */
[----:B------:R0:W2:Y:S01]  /*1c30*/  LDG.E.CONSTANT R10, desc[UR6][R6.64] ;  /* 0x00000006060a7981 */ /* 0x0000a2000c1e9900 */
[----:B------:R-:W-:-:S03]  /*1c40*/  IMAD.WIDE.U32 R24, R25, 0x4, R4 ;  /* 0x0000000419187825 */ /* 0x000fc600078e0004 */
[----:B------:R-:W5:Y:S04]  /*1c50*/  LDG.E.CONSTANT R20, desc[UR6][R2.64+0x2400] ;  /* 0x0024000602147981 */ /* 0x000f68000c1e9900 */
[----:B------:R-:W5:Y:S01]  /*1c60*/  LDG.E.CONSTANT R17, desc[UR6][R24.64] ;  /* 0x0000000618117981 */ /* 0x000f62000c1e9900 */
[----:B0-----:R-:W-:-:S03]  /*1c70*/  IMAD.WIDE.U32 R6, R23, 0x4, R4 ;  /* 0x0000000417067825 */ /* 0x001fc600078e0004 */
[----:B------:R-:W5:Y:S04]  /*1c80*/  LDG.E.CONSTANT R23, desc[UR6][R2.64+0x1c00] ;  /* 0x001c000602177981 */ /* 0x000f68000c1e9900 */
[----:B------:R-:W5:Y:S01]  /*1c90*/  LDG.E.CONSTANT R6, desc[UR6][R6.64] ;  /* 0x0000000606067981 */ /* 0x000f62000c1e9900 */
[----:B------:R-:W-:-:S03]  /*1ca0*/  VIADD R27, R11, 0xc00 ;  /* 0x00000c000b1b7836 */ /* 0x000fc60000000000 */
[----:B------:R-:W5:Y:S01]  /*1cb0*/  LDG.E.CONSTANT R26, desc[UR6][R2.64+0x2c00] ;  /* 0x002c0006021a7981 */ /* 0x000f62000c1e9900 */
[----:B------:R-:W-:-:S03]  /*1cc0*/  IMAD.WIDE.U32 R4, R27, 0x4, R4 ;  /* 0x000000041b047825 */ /* 0x000fc600078e0004 */
[----:B------:R-:W5:Y:S04]  /*1cd0*/  LDG.E.CONSTANT R25, desc[UR6][R2.64+0x3000] ;  /* 0x0030000602197981 */ /* 0x000f68000c1e9900 */
[----:B------:R-:W5:Y:S04]  /*1ce0*/  LDG.E.CONSTANT R4, desc[UR6][R4.64] ;  /* 0x0000000604047981 */ /* 0x000f68000c1e9900 */
[----:B------:R0:W5:Y:S01]  /*1cf0*/  LDG.E.CONSTANT R24, desc[UR6][R2.64+0x3400] ;  /* 0x0034000602187981 */ /* 0x000162000c1e9900 */
[----:B------:R-:W-:-:S05]  /*1d00*/  VIADD R8, R8, 0x1000 ;  /* 0x0000100008087836 */ /* 0x000fca0000000000 */
[----:B------:R-:W-:Y:S02]  /*1d10*/  ISETP.GE.AND P2, PT, R8, R13, PT ;  /* 0x0000000d0800720c */ /* 0x000fe40003f46270 */
[----:B0-----:R-:W-:Y:S01]  /*1d20*/  IADD3 R2, P3, PT, R2, 0x4000, RZ ;  /* 0x0000400002027810 */ /* 0x001fe20007f7e0ff */
[----:B------:R-:W-:-:S04]  /*1d30*/  VIADD R11, R11, 0x1000 ;  /* 0x000010000b0b7836 */ /* 0x000fc80000000000 */
[----:B------:R-:W-:Y:S01]  /*1d40*/  IMAD.X R3, RZ, RZ, R3, P3 ;  /* 0x000000ffff037224 */ /* 0x000fe200018e0603 */
[----:B--2---:R-:W-:-:S04]  /*1d50*/  FSETP.GEU.AND P1, PT, R21, R10, PT ;  /* 0x0000000a1500720b */ /* 0x004fc80003f2e000 */
[----:B------:R-:W-:-:S04]  /*1d60*/  FSEL R21, R10, R21, !P1 ;  /* 0x000000150a157208 */ /* 0x000fc80004800000 */
[----:B------:R-:W-:-:S04]  /*1d70*/  FSETP.GEU.AND P1, PT, R21, R12, PT ;  /* 0x0000000c1500720b */ /* 0x000fc80003f2e000 */
[----:B------:R-:W-:-:S04]  /*1d80*/  FSEL R12, R12, R21, !P1 ;  /* 0x000000150c0c7208 */ /* 0x000fc80004800000 */
[----:B---3--:R-:W-:-:S04]  /*1d90*/  FSETP.GEU.AND P1, PT, R12, R19, PT ;  /* 0x000000130c00720b */ /* 0x008fc80003f2e000 */
[----:B------:R-:W-:-:S04]  /*1da0*/  FSEL R19, R19, R12, !P1 ;  /* 0x0000000c13137208 */ /* 0x000fc80004800000 */
[----:B----4-:R-:W-:-:S04]  /*1db0*/  FSETP.GEU.AND P1, PT, R19, R18, PT ;  /* 0x000000121300720b */ /* 0x010fc80003f2e000 */
[----:B------:R-:W-:-:S04]  /*1dc0*/  FSEL R18, R18, R19, !P1 ;  /* 0x0000001312127208 */ /* 0x000fc80004800000 */
[----:B-----5:R-:W-:-:S04]  /*1dd0*/  FSETP.GEU.AND P1, PT, R18, R17, PT ;  /* 0x000000111200720b */ /* 0x020fc80003f2e000 */
        /* <DEDUP_REMOVED lines=24> */
.L_x_26:
[----:B------:R-:W-:Y:S05]  /*1f60*/  BSYNC.RECONVERGENT B2 ;  /* 0x0000000000027941 */ /* 0x000fea0003800200 */
.L_x_25:
[----:B------:R-:W-:Y:S01]  /*1f70*/  IMAD.IADD R4, R9, 0x1, -R8 ;  /* 0x0000000109047824 */ /* 0x000fe200078e0a08 */
[----:B------:R-:W-:Y:S04]  /*1f80*/  BSSY.RECONVERGENT B2, `(.L_x_28) ;  /* 0x0000024000027945 */ /* 0x000fe80003800200 */
[----:B------:R-:W-:-:S13]  /*1f90*/  ISETP.GT.AND P1, PT, R4, 0x400, PT ;  /* 0x000004000400780c */ /* 0x000fda0003f24270 */
[----:B------:R-:W-:Y:S05]  /*1fa0*/  @!P1 BRA `(.L_x_29) ;  /* 0x0000000000849947 */ /* 0x000fea0003800000 */
[----:B------:R-:W0:Y:S01]  /*1fb0*/  LDC.64 R6, c[0x0][0x380] ;  /* 0x0000e000ff067b82 */ /* 0x000e220000000a00 */
[----:B------:R-:W2:Y:S04]  /*1fc0*/  LDG.E.CONSTANT R13, desc[UR6][R2.64+-0x400] ;  /* 0xfffc0006020d7981 */ /* 0x000ea8000c1e9900 */
[----:B------:R-:W3:Y:S01]  /*1fd0*/  LDG.E.CONSTANT R15, desc[UR6][R2.64] ;  /* 0x00000006020f7981 */ /* 0x000ee2000c1e9900 */
[----:B------:R-:W-:-:S03]  /*1fe0*/  VIADD R19, R11, 0x400 ;  /* 0x000004000b137836 */ /* 0x000fc60000000000 */
[----:B------:R-:W4:Y:S04]  /*1ff0*/  LDG.E.CONSTANT R17, desc[UR6][R2.64+0x400] ;  /* 0x0004000602117981 */ /* 0x000f28000c1e9900 */
[----:B------:R-:W5:Y:S04]  /*2000*/  LDG.E.CONSTANT R23, desc[UR6][R2.64+0x1000] ;  /* 0x0010000602177981 */ /* 0x000f68000c1e9900 */
[----:B------:R-:W5:Y:S01]  /*2010*/  LDG.E.CONSTANT R25, desc[UR6][R2.64+0x1400] ;  /* 0x0014000602197981 */ /* 0x000f62000c1e9900 */
[----:B0-----:R-:W-:-:S06]  /*2020*/  IMAD.WIDE.U32 R4, R11, 0x4, R6 ;  /* 0x000000040b047825 */ /* 0x001fcc00078e0006 */
[----:B------:R-:W2:Y:S01]  /*2030*/  LDG.E.CONSTANT R4, desc[UR6][R4.64] ;  /* 0x0000000604047981 */ /* 0x000ea2000c1e9900 */
[----:B------:R-:W-:-:S03]  /*2040*/  IMAD.WIDE.U32 R6, R19, 0x4, R6 ;  /* 0x0000000413067825 */ /* 0x000fc600078e0006 */
[----:B------:R0:W5:Y:S04]  /*2050*/  LDG.E.CONSTANT R19, desc[UR6][R2.64+0xc00] ;  /* 0x000c000602137981 */ /* 0x000168000c1e9900 */
[----:B------:R-:W5:Y:S01]  /*2060*/  LDG.E.CONSTANT R7, desc[UR6][R6.64] ;  /* 0x0000000606077981 */ /* 0x000f62000c1e9900 */
[----:B------:R-:W-:Y:S01]  /*2070*/  VIADD R8, R8, 0x800 ;  /* 0x0000080008087836 */ /* 0x000fe20000000000 */
        /* <DEDUP_REMOVED lines=17> */
[----:B------:R-:W-:Y:S02]  /*2190*/  FSETP.GEU.AND P1, PT, R4, R25, PT ;  /* 0x000000190400720b */ /* 0x000fe40003f2e000 */
[----:B------:R-:W-:Y:S02]  /*21a0*/  PLOP3.LUT P0, PT, PT, PT, PT, 0x8, 0x80 ;  /* 0x000000000080781c */ /* 0x000fe40003f0e170 */
[----:B------:R-:W-:-:S11]  /*21b0*/  FSEL R21, R25, R4, !P1 ;  /* 0x0000000419157208 */ /* 0x000fd60004800000 */
.L_x_29:
[----:B------:R-:W-:Y:S05]  /*21c0*/  BSYNC.RECONVERGENT B2 ;  /* 0x0000000000027941 */ /* 0x000fea0003800200 */
.L_x_28:
[----:B------:R-:W-:-:S13]  /*21d0*/  ISETP.LT.OR P0, PT, R8, R9, P0 ;  /* 0x000000090800720c */ /* 0x000fda0000701670 */
[----:B------:R-:W-:Y:S05]  /*21e0*/  @!P0 BRA `(.L_x_21) ;  /* 0x0000000000388947 */ /* 0x000fea0003800000 */
[----:B------:R-:W0:Y:S01]  /*21f0*/  LDC.64 R4, c[0x0][0x380] ;  /* 0x0000e000ff047b82 */ /* 0x000e220000000a00 */
[----:B------:R-:W2:Y:S04]  /*2200*/  LDG.E.CONSTANT R6, desc[UR6][R2.64+-0x400] ;  /* 0xfffc000602067981 */ /* 0x000ea8000c1e9900 */
[----:B------:R-:W3:Y:S04]  /*2210*/  LDG.E.CONSTANT R7, desc[UR6][R2.64] ;  /* 0x0000000602077981 */ /* 0x000ee8000c1e9900 */
[----:B------:R-:W4:Y:S01]  /*2220*/  LDG.E.CONSTANT R9, desc[UR6][R2.64+0x400] ;  /* 0x0004000602097981 */ /* 0x000f22000c1e9900 */
[----:B0-----:R-:W-:-:S06]  /*2230*/  IMAD.WIDE.U32 R4, R11, 0x4, R4 ;  /* 0x000000040b047825 */ /* 0x001fcc00078e0004 */
[----:B------:R-:W5:Y:S02]  /*2240*/  LDG.E.CONSTANT R4, desc[UR6][R4.64] ;  /* 0x0000000604047981 */ /* 0x000f64000c1e9900 */
[----:B-----5:R-:W-:-:S04]  /*2250*/  FSETP.GEU.AND P0, PT, R21, R4, PT ;  /* 0x000000041500720b */ /* 0x020fc80003f0e000 */
[----:B------:R-:W-:-:S04]  /*2260*/  FSEL R21, R4, R21, !P0 ;  /* 0x0000001504157208 */ /* 0x000fc80004000000 */
[----:B--2---:R-:W-:-:S04]  /*2270*/  FSETP.GEU.AND P0, PT, R21, R6, PT ;  /* 0x000000061500720b */ /* 0x004fc80003f0e000 */
[----:B------:R-:W-:-:S04]  /*2280*/  FSEL R6, R6, R21, !P0 ;  /* 0x0000001506067208 */ /* 0x000fc80004000000 */
[----:B---3--:R-:W-:-:S04]  /*2290*/  FSETP.GEU.AND P0, PT, R6, R7, PT ;  /* 0x000000070600720b */ /* 0x008fc80003f0e000 */
[----:B------:R-:W-:-:S04]  /*22a0*/  FSEL R6, R7, R6, !P0 ;  /* 0x0000000607067208 */ /* 0x000fc80004000000 */
[----:B----4-:R-:W-:-:S04]  /*22b0*/  FSETP.GEU.AND P0, PT, R6, R9, PT ;  /* 0x000000090600720b */ /* 0x010fc80003f0e000 */
[----:B------:R-:W-:-:S09]  /*22c0*/  FSEL R21, R9, R6, !P0 ;  /* 0x0000000609157208 */ /* 0x000fd20004000000 */
.L_x_21:
[----:B------:R-:W-:Y:S05]  /*22d0*/  BSYNC.RECONVERGENT B1 ;  /* 0x0000000000017941 */ /* 0x000fea0003800200 */
.L_x_19:
[----:B------:R-:W0:Y:S01]  /*22e0*/  S2R R6, SR_LANEID ;  /* 0x0000000000067919 */ /* 0x000e220000000000 */
[----:B------:R-:W1:Y:S02]  /*22f0*/  SHFL.DOWN PT, R2, R21, 0x1, 0x1f ;  /* 0x08201f0015027f89 */ /* 0x000e6400000e0000 */
[----:B-1----:R-:W-:Y:S02]  /*2300*/  FSETP.GEU.AND P0, PT, R21, R2, PT ;  /* 0x000000021500720b */ /* 0x002fe40003f0e000 */
[C---:B0-----:R-:W-:Y:S02]  /*2310*/  ISETP.GT.AND P1, PT, R6.reuse, 0x1e, PT ;  /* 0x0000001e0600780c */ /* 0x041fe40003f24270 */
[----:B------:R-:W-:-:S11]  /*2320*/  ISETP.NE.AND P2, PT, R6, RZ, PT ;  /* 0x000000ff0600720c */ /* 0x000fd60003f45270 */
[----:B------:R-:W-:Y:S02]  /*2330*/  @!P1 FSEL R21, R2, R21, !P0 ;  /* 0x0000001502159208 */ /* 0x000fe40004000000 */
[----:B------:R-:W-:Y:S01]  /*2340*/  ISETP.GT.AND P1, PT, R6, 0x1d, PT ;  /* 0x0000001d0600780c */ /* 0x000fe20003f24270 */
[----:B------:R-:W0:Y:S01]  /*2350*/  @!P2 S2R R5, SR_CgaCtaId ;  /* 0x000000000005a919 */ /* 0x000e220000008800 */
[----:B------:R-:W-:Y:S02]  /*2360*/  @!P2 MOV R4, 0x400 ;  /* 0x000004000004a802 */ /* 0x000fe40000000f00 */
[----:B------:R-:W-:Y:S01]  /*2370*/  @!P2 SHF.R.U32.HI R3, RZ, 0x3, R0 ;  /* 0x00000003ff03a819 */ /* 0x000fe20000011600 */
[----:B------:R-:W1:Y:S03]  /*2380*/  SHFL.DOWN PT, R2, R21, 0x2, 0x1f ;  /* 0x08401f0015027f89 */ /* 0x000e6600000e0000 */
[----:B------:R-:W-:-:S02]  /*2390*/  @!P2 LOP3.LUT R3, R3, 0x7c, RZ, 0xc0, !PT ;  /* 0x0000007c0303a812 */ /* 0x000fc400078ec0ff */
[----:B-1----:R-:W-:-:S04]  /*23a0*/  FSETP.GEU.AND P0, PT, R21, R2, PT ;  /* 0x000000021500720b */ /* 0x002fc80003f0e000 */
[----:B------:R-:W-:Y:S02]  /*23b0*/  @!P1 FSEL R21, R2, R21, !P0 ;  /* 0x0000001502159208 */ /* 0x000fe40004000000 */
[----:B------:R-:W-:Y:S02]  /*23c0*/  ISETP.GT.AND P1, PT, R6, 0x1b, PT ;  /* 0x0000001b0600780c */ /* 0x000fe40003f24270 */
[----:B0-----:R-:W-:Y:S01]  /*23d0*/  @!P2 LEA R4, R5, R4, 0x18 ;  /* 0x000000040504a211 */ /* 0x001fe200078ec0ff */
[----:B------:R-:W0:Y:S04]  /*23e0*/  SHFL.DOWN PT, R2, R21, 0x4, 0x1f ;  /* 0x08801f0015027f89 */ /* 0x000e2800000e0000 */
[----:B------:R-:W-:Y:S01]  /*23f0*/  @!P2 IMAD.IADD R3, R3, 0x1, R4 ;  /* 0x000000010303a824 */ /* 0x000fe200078e0204 */
[----:B0-----:R-:W-:-:S05]  /*2400*/  FSETP.GEU.AND P0, PT, R21, R2, PT ;  /* 0x000000021500720b */ /* 0x001fca0003f0e000 */
        /* <DEDUP_REMOVED lines=35> */
.L_x_2:
        /* <DEDUP_REMOVED lines=12> */
.L_x_32:
[----:B------:R-:W-:Y:S05]  /*2700*/  BSYNC.RECONVERGENT B1 ;  /* 0x0000000000017941 */ /* 0x000fea0003800200 */
.L_x_31:
        /* <DEDUP_REMOVED lines=16> */
.L_x_37:
        /* <DEDUP_REMOVED lines=10> */
.L_x_36:
[----:B------:R-:W-:Y:S05]  /*28b0*/  BSYNC.RECONVERGENT B2 ;  /* 0x0000000000027941 */ /* 0x000fea0003800200 */
.L_x_35:
        /* <DEDUP_REMOVED lines=8> */
.L_x_40:
        /* <DEDUP_REMOVED lines=59> */
.L_x_39:
[----:B------:R-:W-:Y:S05]  /*2cf0*/  BSYNC.RECONVERGENT B2 ;  /* 0x0000000000027941 */ /* 0x000fea0003800200 */
.L_x_38:
        /* <DEDUP_REMOVED lines=34> */
.L_x_42:
[----:B------:R-:W-:Y:S05]  /*2f20*/  BSYNC.RECONVERGENT B2 ;  /* 0x0000000000027941 */ /* 0x000fea0003800200 */
.L_x_41:
        /* <DEDUP_REMOVED lines=16> */
.L_x_34:
[----:B------:R-:W-:Y:S05]  /*3030*/  BSYNC.RECONVERGENT B1 ;  /* 0x0000000000017941 */ /* 0x000fea0003800200 */
.L_x_33:
        /* <DEDUP_REMOVED lines=58> */
.L_x_43:
[----:B------:R-:W-:Y:S01]  /*33e0*/  LOP3.LUT R0, R7, 0x3e0, RZ, 0xc0, !PT ;  /* 0x000003e007007812 */ /* 0x000fe200078ec0ff */
[----:B0-----:R-:W0:Y:S03]  /*33f0*/  S2R R2, SR_LANEID ;  /* 0x0000000000027919 */ /* 0x001e260000000000 */
[----:B------:R-:W-:Y:S01]  /*3400*/  LOP3.LUT R9, RZ, R0, RZ, 0x33, !PT ;  /* 0x00000000ff097212 */ /* 0x000fe200078e33ff */
[----:B------:R-:W-:-:S04]  /*3410*/  VIADD R3, R0, 0x20 ;  /* 0x0000002000037836 */ /* 0x000fc80000000000 */
[----:B------:R-:W-:Y:S01]  /*3420*/  IMAD.IADD R9, R9, 0x1, R20 ;  /* 0x0000000109097824 */ /* 0x000fe200078e0214 */
[----:B------:R-:W-:-:S04]  /*3430*/  ISETP.GT.AND P0, PT, R3, R20, PT ;  /* 0x000000140300720c */ /* 0x000fc80003f04270 */
[----:B------:R-:W-:-:S05]  /*3440*/  SEL R4, R9, 0x1f, P0 ;  /* 0x0000001f09047807 */ /* 0x000fca0000000000 */
[----:B------:R-:W1:Y:S01]  /*3450*/  SHFL.DOWN PT, R0, R5, 0x1, R4 ;  /* 0x0820000005007989 */ /* 0x000e6200000e0004 */
[C---:B0-----:R-:W-:Y:S01]  /*3460*/  ISETP.GE.AND P1, PT, R2.reuse, R4, PT ;  /* 0x000000040200720c */ /* 0x041fe20003f26270 */
[----:B------:R-:W-:Y:S01]  /*3470*/  VIADD R3, R2, 0x2 ;  /* 0x0000000202037836 */ /* 0x000fe20000000000 */
[----:B-1----:R-:W-:-:S11]  /*3480*/  FSETP.GEU.AND P0, PT, R5, R0, PT ;  /* 0x000000000500720b */ /* 0x002fd60003f0e000 */
[----:B------:R-:W-:Y:S02]  /*3490*/  @!P1 FSEL R5, R0, R5, !P0 ;  /* 0x0000000500059208 */ /* 0x000fe40004000000 */
[----:B------:R-:W-:Y:S01]  /*34a0*/  ISETP.GT.AND P1, PT, R3, R4, PT ;  /* 0x000000040300720c */ /* 0x000fe20003f24270 */
[----:B------:R-:W-:Y:S02]  /*34b0*/  VIADD R3, R2, 0x4 ;  /* 0x0000000402037836 */ /* 0x000fe40000000000 */
[----:B------:R-:W0:Y:S02]  /*34c0*/  SHFL.DOWN PT, R0, R5, 0x2, R4 ;  /* 0x0840000005007989 */ /* 0x000e2400000e0004 */
[----:B0-----:R-:W-:-:S08]  /*34d0*/  FSETP.GEU.AND P0, PT, R5, R0, PT ;  /* 0x000000000500720b */ /* 0x001fd00003f0e000 */
[----:B------:R-:W-:Y:S02]  /*34e0*/  @!P1 FSEL R5, R0, R5, !P0 ;  /* 0x0000000500059208 */ /* 0x000fe40004000000 */
[-C--:B------:R-:W-:Y:S01]  /*34f0*/  ISETP.GT.AND P1, PT, R3, R4.reuse, PT ;  /* 0x000000040300720c */ /* 0x080fe20003f24270 */
[C---:B------:R-:W-:Y:S02]  /*3500*/  VIADD R3, R2.reuse, 0x8 ;  /* 0x0000000802037836 */ /* 0x040fe40000000000 */
[----:B------:R-:W0:Y:S03]  /*3510*/  SHFL.DOWN PT, R0, R5, 0x4, R4 ;  /* 0x0880000005007989 */ /* 0x000e2600000e0004 */
[----:B------:R-:W-:Y:S01]  /*3520*/  ISETP.GT.AND P2, PT, R3, R4, PT ;  /* 0x000000040300720c */ /* 0x000fe20003f44270 */
[----:B------:R-:W-:Y:S01]  /*3530*/  VIADD R3, R2, 0x10 ;  /* 0x0000001002037836 */ /* 0x000fe20000000000 */
[----:B0-----:R-:W-:-:S05]  /*3540*/  FSETP.GEU.AND P0, PT, R5, R0, PT ;  /* 0x000000000500720b */ /* 0x001fca0003f0e000 */
[----:B------:R-:W-:Y:S02]  /*3550*/  @!P1 FSEL R5, R0, R5, !P0 ;  /* 0x0000000500059208 */ /* 0x000fe40004000000 */
[----:B------:R-:W-:-:S03]  /*3560*/  ISETP.NE.AND P0, PT, R2, RZ, PT ;  /* 0x000000ff0200720c */ /* 0x000fc60003f05270 */
[----:B------:R-:W0:Y:S10]  /*3570*/  SHFL.DOWN PT, R0, R5, 0x8, R4 ;  /* 0x0900000005007989 */ /* 0x000e3400000e0004 */
[----:B------:R-:W1:Y:S01]  /*3580*/  @!P0 S2R R6, SR_CgaCtaId ;  /* 0x0000000000068919 */ /* 0x000e620000008800 */
[----:B------:R-:W-:-:S04]  /*3590*/  @!P0 SHF.R.U32.HI R2, RZ, 0x3, R7 ;  /* 0x00000003ff028819 */ /* 0x000fc80000011607 */
[----:B------:R-:W-:Y:S02]  /*35a0*/  @!P0 LOP3.LUT R2, R2, 0x7c, RZ, 0xc0, !PT ;  /* 0x0000007c02028812 */ /* 0x000fe400078ec0ff */
[----:B0-----:R-:W-:-:S04]  /*35b0*/  FSETP.GEU.AND P1, PT, R5, R0, PT ;  /* 0x000000000500720b */ /* 0x001fc80003f2e000 */
[----:B------:R-:W-:Y:S02]  /*35c0*/  @!P2 FSEL R5, R0, R5, !P1 ;  /* 0x000000050005a208 */ /* 0x000fe40004800000 */
[----:B------:R-:W-:Y:S02]  /*35d0*/  ISETP.GT.AND P2, PT, R3, R4, PT ;  /* 0x000000040300720c */ /* 0x000fe40003f44270 */
[----:B------:R-:W-:Y:S01]  /*35e0*/  @!P0 MOV R3, 0x400 ;  /* 0x0000040000038802 */ /* 0x000fe20000000f00 */
[----:B------:R-:W0:Y:S03]  /*35f0*/  SHFL.DOWN PT, R0, R5, 0x10, R4 ;  /* 0x0a00000005007989 */ /* 0x000e2600000e0004 */
        /* <DEDUP_REMOVED lines=37> */
.L_x_30:
[----:B------:R-:W0:Y:S01]  /*3850*/  S2R R8, SR_TID.X ;  /* 0x0000000000087919 */ /* 0x000e220000002100 */
[----:B------:R-:W0:Y:S02]  /*3860*/  LDC.64 R2, c[0x0][0x380] ;  /* 0x0000e000ff027b82 */ /* 0x000e240000000a00 */
[----:B0-----:R-:W-:-:S05]  /*3870*/  IMAD.WIDE.U32 R2, R8, 0x4, R2 ;  /* 0x0000000408027825 */ /* 0x001fca00078e0002 */
[----:B------:R-:W2:Y:S04]  /*3880*/  LDG.E.CONSTANT R19, desc[UR6][R2.64] ;  /* 0x0000000602137981 */ /* 0x000ea8000c1e9900 */
[----:B------:R-:W2:Y:S04]  /*3890*/  LDG.E.CONSTANT R0, desc[UR6][R2.64+0x400] ;  /* 0x0004000602007981 */ /* 0x000ea8000c1e9900 */
[----:B------:R-:W3:Y:S04]  /*38a0*/  LDG.E.CONSTANT R4, desc[UR6][R2.64+0x800] ;  /* 0x0008000602047981 */ /* 0x000ee8000c1e9900 */
[----:B------:R-:W3:Y:S04]  /*38b0*/  LDG.E.CONSTANT R5, desc[UR6][R2.64+0xc00] ;  /* 0x000c000602057981 */ /* 0x000ee8000c1e9900 */
[----:B------:R-:W4:Y:S04]  /*38c0*/  LDG.E.CONSTANT R6, desc[UR6][R2.64+0x1000] ;  /* 0x0010000602067981 */ /* 0x000f28000c1e9900 */
[----:B------:R-:W4:Y:S04]  /*38d0*/  LDG.E.CONSTANT R7, desc[UR6][R2.64+0x1400] ;  /* 0x0014000602077981 */ /* 0x000f28000c1e9900 */
[----:B------:R-:W5:Y:S04]  /*38e0*/  LDG.E.CONSTANT R9, desc[UR6][R2.64+0x1800] ;  /* 0x0018000602097981 */ /* 0x000f68000c1e9900 */
        /* <DEDUP_REMOVED lines=8> */
[----:B------:R-:W5:Y:S01]  /*3970*/  LDG.E.CONSTANT R18, desc[UR6][R2.64+0x3c00] ;  /* 0x003c000602127981 */ /* 0x000f62000c1e9900 */
[----:B--2---:R-:W-:-:S04]  /*3980*/  FSETP.GEU.AND P0, PT, R19, R0, PT ;  /* 0x000000001300720b */ /* 0x004fc80003f0e000 */
[----:B------:R-:W-:Y:S02]  /*3990*/  FSEL R0, R0, R19, !P0 ;  /* 0x0000001300007208 */ /* 0x000fe40004000000 */
[----:B---3--:R-:W-:-:S04]  /*39a0*/  FSETP.GEU.AND P1, PT, R4, R5, PT ;  /* 0x000000050400720b */ /* 0x008fc80003f2e000 */
[----:B------:R-:W-:Y:S02]  /*39b0*/  FSEL R5, R5, R4, !P1 ;  /* 0x0000000405057208 */ /* 0x000fe40004800000 */
[----:B----4-:R-:W-:-:S04]  /*39c0*/  FSETP.GEU.AND P2, PT, R6, R7, PT ;  /* 0x000000070600720b */ /* 0x010fc80003f4e000 */
[----:B------:R-:W-:Y:S02]  /*39d0*/  FSEL R6, R7, R6, !P2 ;  /* 0x0000000607067208 */ /* 0x000fe40005000000 */
[----:B-----5:R-:W-:-:S04]  /*39e0*/  FSETP.GEU.AND P3, PT, R9, R10, PT ;  /* 0x0000000a0900720b */ /* 0x020fc80003f6e000 */
[----:B------:R-:W-:Y:S02]  /*39f0*/  FSEL R9, R10, R9, !P3 ;  /* 0x000000090a097208 */ /* 0x000fe40005800000 */
[----:B------:R-:W-:-:S04]  /*3a00*/  FSETP.GEU.AND P0, PT, R11, R12, PT ;  /* 0x0000000c0b00720b */ /* 0x000fc80003f0e000 */
[----:B------:R-:W-:Y:S02]  /*3a10*/  FSEL R11, R12, R11, !P0 ;  /* 0x0000000b0c0b7208 */ /* 0x000fe40004000000 */
[----:B------:R-:W-:Y:S02]  /*3a20*/  FSETP.GEU.AND P0, PT, R0, R5, PT ;  /* 0x000000050000720b */ /* 0x000fe40003f0e000 */
[----:B------:R-:W-:Y:S02]  /*3a30*/  FSETP.GEU.AND P1, PT, R13, R14, PT ;  /* 0x0000000e0d00720b */ /* 0x000fe40003f2e000 */
[----:B------:R-:W-:Y:S02]  /*3a40*/  FSEL R0, R5, R0, !P0 ;  /* 0x0000000005007208 */ /* 0x000fe40004000000 */
[----:B------:R-:W-:Y:S02]  /*3a50*/  FSEL R14, R14, R13, !P1 ;  /* 0x0000000d0e0e7208 */ /* 0x000fe40004800000 */
[----:B------:R-:W-:-:S02]  /*3a60*/  FSETP.GEU.AND P1, PT, R6, R9, PT ;  /* 0x000000090600720b */ /* 0x000fc40003f2e000 */
[----:B------:R-:W-:Y:S02]  /*3a70*/  FSETP.GEU.AND P2, PT, R15, R16, PT ;  /* 0x000000100f00720b */ /* 0x000fe40003f4e000 */
[----:B------:R-:W-:Y:S02]  /*3a80*/  FSEL R9, R9, R6, !P1 ;  /* 0x0000000609097208 */ /* 0x000fe40004800000 */
[----:B------:R-:W-:Y:S02]  /*3a90*/  FSEL R15, R16, R15, !P2 ;  /* 0x0000000f100f7208 */ /* 0x000fe40005000000 */
[----:B------:R-:W-:Y:S02]  /*3aa0*/  FSETP.GEU.AND P2, PT, R11, R14, PT ;  /* 0x0000000e0b00720b */ /* 0x000fe40003f4e000 */
[----:B------:R-:W-:Y:S02]  /*3ab0*/  FSETP.GEU.AND P3, PT, R17, R18, PT ;  /* 0x000000121100720b */ /* 0x000fe40003f6e000 */
[----:B------:R-:W-:-:S02]  /*3ac0*/  FSEL R11, R14, R11, !P2 ;  /* 0x0000000b0e0b7208 */ /* 0x000fc40005000000 */
[----:B------:R-:W-:Y:S02]  /*3ad0*/  FSEL R18, R18, R17, !P3 ;  /* 0x0000001112127208 */ /* 0x000fe40005800000 */
[----:B------:R-:W-:Y:S02]  /*3ae0*/  FSETP.GEU.AND P0, PT, R0, R9, PT ;  /* 0x000000090000720b */ /* 0x000fe40003f0e000 */
[----:B------:R-:W-:Y:S02]  /*3af0*/  FSETP.GEU.AND P3, PT, R15, R18, PT ;  /* 0x000000120f00720b */ /* 0x000fe40003f6e000 */
[----:B------:R-:W-:Y:S02]  /*3b00*/  FSEL R0, R9, R0, !P0 ;  /* 0x0000000009007208 */ /* 0x000fe40004000000 */
[----:B------:R-:W-:-:S04]  /*3b10*/  FSEL R18, R18, R15, !P3 ;  /* 0x0000000f12127208 */ /* 0x000fc80005800000 */
[----:B------:R-:W-:-:S04]  /*3b20*/  FSETP.GEU.AND P1, PT, R11, R18, PT ;  /* 0x000000120b00720b */ /* 0x000fc80003f2e000 */
[----:B------:R-:W-:Y:S01]  /*3b30*/  FSEL R5, R18, R11, !P1 ;  /* 0x0000000b12057208 */ /* 0x000fe20004800000 */
[----:B------:R-:W-:Y:S01]  /*3b40*/  IMAD.MOV.U32 R11, RZ, RZ, 0x1000 ;  /* 0x00001000ff0b7424 */ /* 0x000fe200078e00ff */
[----:B------:R-:W-:Y:S02]  /*3b50*/  ISETP.GE.U32.AND P1, PT, R20, 0x2000, PT ;  /* 0x000020001400780c */ /* 0x000fe40003f26070 */
[----:B------:R-:W-:-:S04]  /*3b60*/  FSETP.GEU.AND P0, PT, R0, R5, PT ;  /* 0x000000050000720b */ /* 0x000fc80003f0e000 */
[----:B------:R-:W-:-:S07]  /*3b70*/  FSEL R0, R5, R0, !P0 ;  /* 0x0000000005007208 */ /* 0x000fce0004000000 */
[----:B------:R-:W-:Y:S05]  /*3b80*/  @!P1 BRA `(.L_x_44) ;  /* 0x0000000000ec9947 */ /* 0x000fea0003800000 */
[----:B------:R-:W0:Y:S01]  /*3b90*/  LDC R7, c[0x0][0x390] ;  /* 0x0000e400ff077b82 */ /* 0x000e220000000800 */
[----:B------:R-:W-:Y:S02]  /*3ba0*/  VIADD R6, R20, 0xfffff000 ;  /* 0xfffff00014067836 */ /* 0x000fe40000000000 */
[----:B------:R-:W-:-:S07]  /*3bb0*/  IMAD.MOV.U32 R11, RZ, RZ, 0x1000 ;  /* 0x00001000ff0b7424 */ /* 0x000fce00078e00ff */
.L_x_46:
[----:B------:R-:W-:-:S05]  /*3bc0*/  IMAD.WIDE R4, R11, 0x4, R2 ;  /* 0x000000040b047825 */ /* 0x000fca00078e0202 */
        /* <DEDUP_REMOVED lines=15> */
[----:B------:R1:W5:Y:S01]  /*3cc0*/  LDG.E.CONSTANT R16, desc[UR6][R4.64+0x3c00] ;  /* 0x003c000604107981 */ /* 0x000362000c1e9900 */
        /* <DEDUP_REMOVED lines=16> */
[----:B------:R-:W-:Y:S01]  /*3dd0*/  FSEL R23, R23, R20, !P1 ;  /* 0x0000001417177208 */ /* 0x000fe20004800000 */
[----:B0-----:R-:W-:Y:S01]  /*3de0*/  IMAD.MOV.U32 R20, RZ, RZ, R7 ;  /* 0x000000ffff147224 */ /* 0x001fe200078e0007 */
[----:B------:R-:W-:Y:S02]  /*3df0*/  FSEL R10, R13, R10, !P2 ;  /* 0x0000000a0d0a7208 */ /* 0x000fe40005000000 */
[----:B------:R-:W-:Y:S01]  /*3e00*/  FSETP.GEU.AND P2, PT, R24, R15, PT ;  /* 0x0000000f1800720b */ /* 0x000fe20003f4e000 */
[----:B-1----:R-:W-:Y:S01]  /*3e10*/  IMAD.IADD R4, R20, 0x1, -R11 ;  /* 0x0000000114047824 */ /* 0x002fe200078e0a0b */
        /* <DEDUP_REMOVED lines=18> */
.L_x_44:
        /* <DEDUP_REMOVED lines=20> */
.L_x_50:
        /* <DEDUP_REMOVED lines=9> */
.L_x_49:
[----:B------:R-:W-:Y:S05]  /*4110*/  BSYNC.RECONVERGENT B2 ;  /* 0x0000000000027941 */ /* 0x000fea0003800200 */
.L_x_48:
        /* <DEDUP_REMOVED lines=16> */
.L_x_53:
        /* <DEDUP_REMOVED lines=62> */
.L_x_52:
[----:B------:R-:W-:Y:S05]  /*4600*/  BSYNC.RECONVERGENT B2 ;  /* 0x0000000000027941 */ /* 0x000fea0003800200 */
.L_x_51:
        /* <DEDUP_REMOVED lines=37> */
.L_x_55:
[----:B------:R-:W-:Y:S05]  /*4860*/  BSYNC.RECONVERGENT B2 ;  /* 0x0000000000027941 */ /* 0x000fea0003800200 */
.L_x_54:
[----:B------:R-:W-:-:S13]  /*4870*/  ISETP.LT.OR P0, PT, R10, R9, P0 ;  /* 0x000000090a00720c */ /* 0x000fda0000701670 */
[----:B------:R-:W-:Y:S05]  /*4880*/  @!P0 BRA `(.L_x_47) ;  /* 0x0000000000388947 */ /* 0x000fea0003800000 */
[----:B------:R-:W0:Y:S01]  /*4890*/  LDC.64 R4, c[0x0][0x380] ;  /* 0x0000e000ff047b82 */ /* 0x000e220000000a00 */
[----:B------:R-:W2:Y:S04]  /*48a0*/  LDG.E.CONSTANT R7, desc[UR6][R2.64+-0x400] ;  /* 0xfffc000602077981 */ /* 0x000ea8000c1e9900 */
[----:B------:R-:W3:Y:S01]  /*48b0*/  LDG.E.CONSTANT R9, desc[UR6][R2.64] ;  /* 0x0000000602097981 */ /* 0x000ee2000c1e9900 */
[----:B0-----:R-:W-:-:S03]  /*48c0*/  IMAD.WIDE.U32 R4, R11, 0x4, R4 ;  /* 0x000000040b047825 */ /* 0x001fc600078e0004 */
[----:B------:R-:W4:Y:S04]  /*48d0*/  LDG.E.CONSTANT R11, desc[UR6][R2.64+0x400] ;  /* 0x00040006020b7981 */ /* 0x000f28000c1e9900 */
        /* <DEDUP_REMOVED lines=9> */
.L_x_47:
[----:B------:R-:W-:Y:S05]  /*4970*/  BSYNC.RECONVERGENT B1 ;  /* 0x0000000000017941 */ /* 0x000fea0003800200 */
.L_x_45:
[----:B------:R-:W0:Y:S01]  /*4980*/  S2R R6, SR_LANEID ;  /* 0x0000000000067919 */ /* 0x000e220000000000 */
[----:B------:R-:W-:-:S05]  /*4990*/  IMAD.MOV.U32 R3, RZ, RZ, R0 ;  /* 0x000000ffff037224 */ /* 0x000fca00078e0000 */
        /* <DEDUP_REMOVED lines=51> */
[----:B------:R-:W-:-:S09]  /*4cd0*/  FSEL R0, R9, R0, !P1 ;  /* 0x0000000009007208 */ /* 0x000fd20004800000 */
.L_x_17:
[----:B------:R-:W-:Y:S05]  /*4ce0*/  BSYNC.RECONVERGENT B0 ;  /* 0x0000000000007941 */ /* 0x000fea0003800200 */
.L_x_1:
[----:B------:R-:W-:Y:S05]  /*4cf0*/  @P0 EXIT ;  /* 0x000000000000094d */ /* 0x000fea0003800000 */
[----:B------:R-:W0:Y:S01]  /*4d00*/  LDCU UR4, c[0x0][0x398] ;  /* 0x00007300ff0477ac */ /* 0x000e220008000800 */
[----:B------:R-:W1:Y:S01]  /*4d10*/  LDC.64 R2, c[0x0][0x388] ;  /* 0x0000e200ff027b82 */ /* 0x000e620000000a00 */
[----:B0-----:R-:W-:-:S04]  /*4d20*/  FSETP.GT.AND P0, PT, R0, UR4, PT ;  /* 0x0000000400007c0b */ /* 0x001fc8000bf04000 */
[----:B------:R-:W-:-:S05]  /*4d30*/  FSEL R5, R0, UR4, P0 ;  /* 0x0000000400057c08 */ /* 0x000fca0008000000 */
[----:B-1----:R-:W-:Y:S01]  /*4d40*/  STG.E desc[UR6][R2.64], R5 ;  /* 0x0000000502007986 */ /* 0x002fe2000c101906 */
[----:B------:R-:W-:Y:S05]  /*4d50*/  EXIT ;  /* 0x000000000000794d */ /* 0x000fea0003800000 */
.L_x_56:
[----:B------:R-:W-:-:S00]  /*4d60*/  BRA `(.L_x_56) ;  /* 0xfffffffc00fc7947 */ /* 0x000fc0000383ffff */
[----:B------:R-:W-:-:S00]  /*4d70*/  NOP ;  /* 0x0000000000007918 */ /* 0x000fc00000000000 */
        /* <DEDUP_REMOVED lines=8> */
.L_x_158:


//--------------------- .text._ZN3cub18CUB_300001_SM_10006detail6reduce18DeviceReduceKernelINS2_10policy_hubIfjN4cuda3__47maximumIvEEE10Policy1000EPfjS8_fNS5_3std3__410__identityEEEvT0_PT3_T1_NS0_13GridEvenShareISI_EET2_T4_ --------------------------
	.section	.text._ZN3cub18CUB_300001_SM_10006detail6reduce18DeviceReduceKernelINS2_10policy_hubIfjN4cuda3__47maximumIvEEE10Policy1000EPfjS8_fNS5_3std3__410__identityEEEvT0_PT3_T1_NS0_13GridEvenShareISI_EET2_T4_,"ax",@progbits
	.align	128
        .global         _ZN3cub18CUB_300001_SM_10006detail6reduce18DeviceReduceKernelINS2_10policy_hubIfjN4cuda3__47maximumIvEEE10Policy1000EPfjS8_fNS5_3std3__410__identityEEEvT0_PT3_T1_NS0_13GridEvenShareISI_EET2_T4_
        .type           _ZN3cub18CUB_300001_SM_10006detail6reduce18DeviceReduceKernelINS2_10policy_hubIfjN4cuda3__47maximumIvEEE10Policy1000EPfjS8_fNS5_3std3__410__identityEEEvT0_PT3_T1_NS0_13GridEvenShareISI_EET2_T4_,@function
        .size           _ZN3cub18CUB_300001_SM_10006detail6reduce18DeviceReduceKernelINS2_10policy_hubIfjN4cuda3__47maximumIvEEE10Policy1000EPfjS8_fNS5_3std3__410__identityEEEvT0_PT3_T1_NS0_13GridEvenShareISI_EET2_T4_,(.L_x_159 - _ZN3cub18CUB_300001_SM_10006detail6reduce18DeviceReduceKernelINS2_10policy_hubIfjN4cuda3__47maximumIvEEE10Policy1000EPfjS8_fNS5_3std3__410__identityEEEvT0_PT3_T1_NS0_13GridEvenShareISI_EET2_T4_)
        .other          _ZN3cub18CUB_300001_SM_10006detail6reduce18DeviceReduceKernelINS2_10policy_hubIfjN4cuda3__47maximumIvEEE10Policy1000EPfjS8_fNS5_3std3__410__identityEEEvT0_PT3_T1_NS0_13GridEvenShareISI_EET2_T4_,@"STO_CUDA_ENTRY STV_DEFAULT"
_ZN3cub18CUB_300001_SM_10006detail6reduce18DeviceReduceKernelINS2_10policy_hubIfjN4cuda3__47maximumIvEEE10Policy1000EPfjS8_fNS5_3std3__410__identityEEEvT0_PT3_T1_NS0_13GridEvenShareISI_EET2_T4_:
.text._ZN3cub18CUB_300001_SM_10006detail6reduce18DeviceReduceKernelINS2_10policy_hubIfjN4cuda3__47maximumIvEEE10Policy1000EPfjS8_fNS5_3std3__410__identityEEEvT0_PT3_T1_NS0_13GridEvenShareISI_EET2_T4_:
[----:B------:R-:W-:Y:S01]  /*0000*/  LDC R1, c[0x0][0x37c] ;  /* 0x0000df00ff017b82 */ /* 0x000fe20000000800 */
[----:B------:R-:W0:Y:S01]  /*0010*/  S2R R0, SR_CTAID.X ;  /* 0x0000000000007919 */ /* 0x000e220000002500 */
[----:B------:R-:W1:Y:S01]  /*0020*/  LDCU UR4, c[0x0][0x380] ;  /* 0x00007000ff0477ac */ /* 0x000e620008000800 */
[----:B------:R-:W-:Y:S01]  /*0030*/  BSSY.RECONVERGENT B0, `(.L_x_57) ;  /* 0x0000360000007945 */ /* 0x000fe20003800200 */
[----:B------:R-:W2:Y:S01]  /*0040*/  LDCU UR5, c[0x0][0x3ac] ;  /* 0x00007580ff0577ac */ /* 0x000ea20008000800 */
[----:B------:R-:W3:Y:S01]  /*0050*/  LDCU.64 UR8, c[0x0][0x358] ;  /* 0x00006b00ff0877ac */ /* 0x000ee20008000a00 */
[----:B-1----:R-:W-:Y:S02]  /*0060*/  ULOP3.LUT UP0, URZ, UR4, 0xf, URZ, 0xc0, !UPT ;  /* 0x0000000f04ff7892 */ /* 0x002fe4000f80c0ff */
[----:B--2---:R-:W-:Y:S01]  /*0070*/  USHF.L.U32 UR5, UR5, 0xc, URZ ;  /* 0x0000000c05057899 */ /* 0x004fe200080006ff */
[----:B0-----:R-:W-:-:S06]  /*0080*/  IMAD.SHL.U32 R23, R0, 0x1000, RZ ;  /* 0x0000100000177824 */ /* 0x001fcc00078e00ff */
[----:B---3--:R-:W-:Y:S05]  /*0090*/  BRA.U UP0, `(.L_x_58) ;  /* 0x0000001900847547 */ /* 0x008fea000b800000 */
[----:B------:R-:W0:Y:S02]  /*00a0*/  LDC R26, c[0x0][0x3a8] ;  /* 0x0000ea00ff1a7b82 */ /* 0x000e240000000800 */
[----:B0-----:R-:W-:-:S05]  /*00b0*/  IMAD R3, R0, -0x1000, R26 ;  /* 0xfffff00000037824 */ /* 0x001fca00078e021a */
[----:B------:R-:W-:-:S13]  /*00c0*/  ISETP.GT.U32.AND P0, PT, R3, 0xfff, PT ;  /* 0x00000fff0300780c */ /* 0x000fda0003f04070 */
[----:B------:R-:W-:Y:S05]  /*00d0*/  @P0 BRA `(.L_x_59) ;  /* 0x0000000c00100947 */ /* 0x000fea0003800000 */
[----:B------:R-:W0:Y:S01]  /*00e0*/  S2R R2, SR_TID.X ;  /* 0x0000000000027919 */ /* 0x000e220000002100 */
[----:B------:R-:W-:Y:S01]  /*00f0*/  BSSY.RECONVERGENT B1, `(.L_x_60) ;  /* 0x000000a000017945 */ /* 0x000fe20003800200 */
[----:B------:R-:W-:Y:S01]  /*0100*/  IMAD.MOV.U32 R6, RZ, RZ, RZ ;  /* 0x000000ffff067224 */ /* 0x000fe200078e00ff */
[----:B0-----:R-:W-:Y:S01]  /*0110*/  ISETP.GE.U32.AND P0, PT, R2, R3, PT ;  /* 0x000000030200720c */ /* 0x001fe20003f06070 */
[----:B------:R-:W-:-:S12]  /*0120*/  IMAD.MOV.U32 R11, RZ, RZ, R2 ;  /* 0x000000ffff0b7224 */ /* 0x000fd800078e0002 */
[----:B------:R-:W-:Y:S05]  /*0130*/  @P0 BRA `(.L_x_61) ;  /* 0x0000000000140947 */ /* 0x000fea0003800000 */
[----:B------:R-:W0:Y:S01]  /*0140*/  LDC.64 R6, c[0x0][0x380] ;  /* 0x0000e000ff067b82 */ /* 0x000e220000000a00 */
[----:B------:R-:W-:-:S04]  /*0150*/  IMAD R5, R0, 0x1000, R2 ;  /* 0x0000100000057824 */ /* 0x000fc800078e0202 */
[----:B0-----:R-:W-:-:S06]  /*0160*/  IMAD.WIDE.U32 R6, R5, 0x4, R6 ;  /* 0x0000000405067825 */ /* 0x001fcc00078e0006 */
[----:B------:R0:W5:Y:S01]  /*0170*/  LDG.E.CONSTANT R6, desc[UR8][R6.64] ;  /* 0x0000000806067981 */ /* 0x000162000c1e9900 */
[----:B------:R-:W-:-:S07]  /*0180*/  VIADD R11, R2, 0x100 ;  /* 0x00000100020b7836 */ /* 0x000fce0000000000 */
.L_x_61:
[----:B------:R-:W-:Y:S05]  /*0190*/  BSYNC.RECONVERGENT B1 ;  /* 0x0000000000017941 */ /* 0x000fea0003800200 */
.L_x_60:
[----:B------:R-:W-:Y:S01]  /*01a0*/  ISETP.GE.U32.AND P0, PT, R11, R3, PT ;  /* 0x000000030b00720c */ /* 0x000fe20003f06070 */
[----:B------:R-:W-:-:S12]  /*01b0*/  BSSY.RECONVERGENT B1, `(.L_x_62) ;  /* 0x0000035000017945 */ /* 0x000fd80003800200 */
[----:B------:R-:W-:Y:S05]  /*01c0*/  @P0 BRA `(.L_x_63) ;  /* 0x0000000000cc0947 */ /* 0x000fea0003800000 */
[----:B------:R-:W-:Y:S01]  /*01d0*/  LOP3.LUT R5, RZ, R11, RZ, 0x33, !PT ;  /* 0x0000000bff057212 */ /* 0x000fe200078e33ff */
[----:B------:R-:W-:Y:S04]  /*01e0*/  BSSY.RECONVERGENT B2, `(.L_x_64) ;  /* 0x0000015000027945 */ /* 0x000fe80003800200 */
[----:B------:R-:W-:-:S04]  /*01f0*/  IMAD.IADD R5, R5, 0x1, R26 ;  /* 0x0000000105057824 */ /* 0x000fc800078e021a */
[----:B0-----:R-:W-:Y:S01]  /*0200*/  IMAD R7, R0, -0x1000, R5 ;  /* 0xfffff00000077824 */ /* 0x001fe200078e0205 */
[----:B------:R-:W-:-:S04]  /*0210*/  LOP3.LUT R4, R5, 0x300, RZ, 0xc0, !PT ;  /* 0x0000030005047812 */ /* 0x000fc800078ec0ff */
[----:B------:R-:W-:Y:S02]  /*0220*/  ISETP.NE.AND P0, PT, R4, 0x300, PT ;  /* 0x000003000400780c */ /* 0x000fe40003f05270 */
[----:B------:R-:W-:-:S11]  /*0230*/  ISETP.GE.U32.AND P2, PT, R7, 0x300, PT ;  /* 0x000003000700780c */ /* 0x000fd60003f46070 */
[----:B------:R-:W-:Y:S05]  /*0240*/  @!P0 BRA `(.L_x_65) ;  /* 0x0000000000388947 */ /* 0x000fea0003800000 */
[----:B------:R-:W0:Y:S01]  /*0250*/  LDC.64 R8, c[0x0][0x380] ;  /* 0x0000e000ff087b82 */ /* 0x000e220000000a00 */
[----:B------:R-:W-:Y:S01]  /*0260*/  LEA.HI R4, R5, 0x1, RZ, 0x18 ;  /* 0x0000000105047811 */ /* 0x000fe200078fc0ff */
[----:B------:R-:W-:-:S03]  /*0270*/  IMAD R7, R0, 0x1000, R11 ;  /* 0x0000100000077824 */ /* 0x000fc600078e020b */
[----:B------:R-:W-:-:S05]  /*0280*/  LOP3.LUT R4, R4, 0x3, RZ, 0xc0, !PT ;  /* 0x0000000304047812 */ /* 0x000fca00078ec0ff */
[----:B------:R-:W-:-:S07]  /*0290*/  IMAD.MOV R10, RZ, RZ, -R4 ;  /* 0x000000ffff0a7224 */ /* 0x000fce00078e0a04 */
.L_x_66:
[----:B0-----:R-:W-:-:S06]  /*02a0*/  IMAD.WIDE.U32 R4, R7, 0x4, R8 ;  /* 0x0000000407047825 */ /* 0x001fcc00078e0008 */
[----:B------:R-:W2:Y:S01]  /*02b0*/  LDG.E.CONSTANT R5, desc[UR8][R4.64] ;  /* 0x0000000804057981 */ /* 0x000ea2000c1e9900 */
[----:B------:R-:W-:Y:S02]  /*02c0*/  VIADD R10, R10, 0x1 ;  /* 0x000000010a0a7836 */ /* 0x000fe40000000000 */
[----:B------:R-:W-:Y:S02]  /*02d0*/  VIADD R11, R11, 0x100 ;  /* 0x000001000b0b7836 */ /* 0x000fe40000000000 */
[----:B------:R-:W-:Y:S01]  /*02e0*/  VIADD R7, R7, 0x100 ;  /* 0x0000010007077836 */ /* 0x000fe20000000000 */
[----:B------:R-:W-:Y:S02]  /*02f0*/  ISETP.NE.AND P1, PT, R10, RZ, PT ;  /* 0x000000ff0a00720c */ /* 0x000fe40003f25270 */
[----:B--2--5:R-:W-:-:S04]  /*0300*/  FSETP.GEU.AND P0, PT, R6, R5, PT ;  /* 0x000000050600720b */ /* 0x024fc80003f0e000 */
[----:B------:R-:W-:-:S07]  /*0310*/  FSEL R6, R5, R6, !P0 ;  /* 0x0000000605067208 */ /* 0x000fce0004000000 */
[----:B------:R-:W-:Y:S05]  /*0320*/  @P1 BRA `(.L_x_66) ;  /* 0xfffffffc00dc1947 */ /* 0x000fea000383ffff */
.L_x_65:
[----:B------:R-:W-:Y:S05]  /*0330*/  BSYNC.RECONVERGENT B2 ;  /* 0x0000000000027941 */ /* 0x000fea0003800200 */
.L_x_64:
[----:B------:R-:W-:Y:S05]  /*0340*/  @!P2 BRA `(.L_x_63) ;  /* 0x00000000006ca947 */ /* 0x000fea0003800000 */
[----:B------:R-:W0:Y:S01]  /*0350*/  LDC.64 R4, c[0x0][0x380] ;  /* 0x0000e000ff047b82 */ /* 0x000e220000000a00 */
[----:B------:R-:W-:Y:S02]  /*0360*/  VIADD R7, R11, 0x200 ;  /* 0x000002000b077836 */ /* 0x000fe40000000000 */
[----:B------:R-:W-:-:S07]  /*0370*/  IMAD R17, R0, 0x1000, R11 ;  /* 0x0000100000117824 */ /* 0x000fce00078e020b */
.L_x_67:
[----:B0-----:R-:W-:-:S04]  /*0380*/  IMAD.WIDE.U32 R8, R17, 0x4, R4 ;  /* 0x0000000411087825 */ /* 0x001fc800078e0004 */
[C---:B------:R-:W-:Y:S02]  /*0390*/  VIADD R11, R17.reuse, 0x100 ;  /* 0x00000100110b7836 */ /* 0x040fe40000000000 */
[----:B------:R0:W2:Y:S01]  /*03a0*/  LDG.E.CONSTANT R9, desc[UR8][R8.64] ;  /* 0x0000000808097981 */ /* 0x0000a2000c1e9900 */
[----:B------:R-:W-:Y:S02]  /*03b0*/  VIADD R13, R17, 0x200 ;  /* 0x00000200110d7836 */ /* 0x000fe40000000000 */
[----:B------:R-:W-:-:S04]  /*03c0*/  IMAD.WIDE.U32 R10, R11, 0x4, R4 ;  /* 0x000000040b0a7825 */ /* 0x000fc800078e0004 */
[--C-:B------:R-:W-:Y:S02]  /*03d0*/  IMAD.WIDE.U32 R12, R13, 0x4, R4.reuse ;  /* 0x000000040d0c7825 */ /* 0x100fe400078e0004 */
[----:B------:R-:W3:Y:S02]  /*03e0*/  LDG.E.CONSTANT R11, desc[UR8][R10.64] ;  /* 0x000000080a0b7981 */ /* 0x000ee4000c1e9900 */
[----:B------:R-:W-:Y:S02]  /*03f0*/  VIADD R15, R17, 0x300 ;  /* 0x00000300110f7836 */ /* 0x000fe40000000000 */
[----:B------:R-:W4:Y:S02]  /*0400*/  LDG.E.CONSTANT R13, desc[UR8][R12.64] ;  /* 0x000000080c0d7981 */ /* 0x000f24000c1e9900 */
[----:B------:R-:W-:-:S06]  /*0410*/  IMAD.WIDE.U32 R14, R15, 0x4, R4 ;  /* 0x000000040f0e7825 */ /* 0x000fcc00078e0004 */
[----:B------:R-:W4:Y:S01]  /*0420*/  LDG.E.CONSTANT R15, desc[UR8][R14.64] ;  /* 0x000000080e0f7981 */ /* 0x000f22000c1e9900 */
[C---:B0-----:R-:W-:Y:S02]  /*0430*/  VIADD R8, R7.reuse, 0x200 ;  /* 0x0000020007087836 */ /* 0x041fe40000000000 */
[----:B------:R-:W-:Y:S02]  /*0440*/  VIADD R7, R7, 0x400 ;  /* 0x0000040007077836 */ /* 0x000fe40000000000 */
[----:B------:R-:W-:Y:S01]  /*0450*/  VIADD R17, R17, 0x400 ;  /* 0x0000040011117836 */ /* 0x000fe20000000000 */
        /* <DEDUP_REMOVED lines=8> */
[----:B------:R-:W-:Y:S01]  /*04e0*/  FSEL R6, R15, R6, !P0 ;  /* 0x000000060f067208 */ /* 0x000fe20004000000 */
[----:B------:R-:W-:Y:S08]  /*04f0*/  @!P1 BRA `(.L_x_67) ;  /* 0xfffffffc00a09947 */ /* 0x000ff0000383ffff */
.L_x_63:
[----:B------:R-:W-:Y:S05]  /*0500*/  BSYNC.RECONVERGENT B1 ;  /* 0x0000000000017941 */ /* 0x000fea0003800200 */
.L_x_62:
[----:B------:R-:W-:Y:S01]  /*0510*/  ISETP.GE.U32.AND P0, PT, R3, 0x100, PT ;  /* 0x000001000300780c */ /* 0x000fe20003f06070 */
[----:B-----5:R-:W-:-:S12]  /*0520*/  IMAD.MOV.U32 R10, RZ, RZ, R6 ;  /* 0x000000ffff0a7224 */ /* 0x020fd800078e0006 */
[----:B------:R-:W-:Y:S05]  /*0530*/  @!P0 BRA `(.L_x_68) ;  /* 0x0000000000dc8947 */ /* 0x000fea0003800000 */
[----:B------:R-:W1:Y:S01]  /*0540*/  S2R R8, SR_LANEID ;  /* 0x0000000000087919 */ /* 0x000e620000000000 */
[----:B------:R-:W2:Y:S02]  /*0550*/  SHFL.DOWN PT, R3, R10, 0x1, 0x1f ;  /* 0x08201f000a037f89 */ /* 0x000ea400000e0000 */
[----:B--2---:R-:W-:Y:S02]  /*0560*/  FSETP.GEU.AND P1, PT, R10, R3, PT ;  /* 0x000000030a00720b */ /* 0x004fe40003f2e000 */
[C---:B-1----:R-:W-:Y:S02]  /*0570*/  ISETP.GT.AND P0, PT, R8.reuse, 0x1e, PT ;  /* 0x0000001e0800780c */ /* 0x042fe40003f04270 */
[----:B------:R-:W-:Y:S02]  /*0580*/  FSEL R3, R3, R10, !P1 ;  /* 0x0000000a03037208 */ /* 0x000fe40004800000 */
[----:B------:R-:W-:Y:S02]  /*0590*/  ISETP.NE.AND P2, PT, R8, RZ, PT ;  /* 0x000000ff0800720c */ /* 0x000fe40003f45270 */
[----:B------:R-:W-:-:S02]  /*05a0*/  FSEL R3, R10, R3, P0 ;  /* 0x000000030a037208 */ /* 0x000fc40000000000 */
[----:B------:R-:W-:-:S03]  /*05b0*/  ISETP.GT.AND P0, PT, R8, 0x1d, PT ;  /* 0x0000001d0800780c */ /* 0x000fc60003f04270 */
[----:B------:R-:W1:Y:S06]  /*05c0*/  SHFL.DOWN PT, R4, R3, 0x2, 0x1f ;  /* 0x08401f0003047f89 */ /* 0x000e6c00000e0000 */
[----:B0-----:R-:W0:Y:S01]  /*05d0*/  @!P2 S2R R7, SR_CgaCtaId ;  /* 0x000000000007a919 */ /* 0x001e220000008800 */
[----:B------:R-:W-:Y:S02]  /*05e0*/  @!P2 MOV R6, 0x400 ;  /* 0x000004000006a802 */ /* 0x000fe40000000f00 */
[----:B------:R-:W-:-:S04]  /*05f0*/  @!P2 SHF.R.U32.HI R5, RZ, 0x3, R2 ;  /* 0x00000003ff05a819 */ /* 0x000fc80000011602 */
[----:B------:R-:W-:Y:S02]  /*0600*/  @!P2 LOP3.LUT R5, R5, 0x7c, RZ, 0xc0, !PT ;  /* 0x0000007c0505a812 */ /* 0x000fe400078ec0ff */
[----:B-1----:R-:W-:-:S04]  /*0610*/  FSETP.GEU.AND P1, PT, R3, R4, PT ;  /* 0x000000040300720b */ /* 0x002fc80003f2e000 */
[----:B------:R-:W-:Y:S02]  /*0620*/  @!P0 FSEL R3, R4, R3, !P1 ;  /* 0x0000000304038208 */ /* 0x000fe40004800000 */
[----:B------:R-:W-:-:S03]  /*0630*/  ISETP.GT.AND P0, PT, R8, 0x1b, PT ;  /* 0x0000001b0800780c */ /* 0x000fc60003f04270 */
[----:B------:R-:W1:Y:S01]  /*0640*/  SHFL.DOWN PT, R4, R3, 0x4, 0x1f ;  /* 0x08801f0003047f89 */ /* 0x000e6200000e0000 */
[----:B0-----:R-:W-:-:S05]  /*0650*/  @!P2 LEA R6, R7, R6, 0x18 ;  /* 0x000000060706a211 */ /* 0x001fca00078ec0ff */
[----:B------:R-:W-:Y:S01]  /*0660*/  @!P2 IMAD.IADD R5, R5, 0x1, R6 ;  /* 0x000000010505a824 */ /* 0x000fe200078e0206 */
[----:B-1----:R-:W-:-:S04]  /*0670*/  FSETP.GEU.AND P1, PT, R3, R4, PT ;  /* 0x000000040300720b */ /* 0x002fc80003f2e000 */
        /* <DEDUP_REMOVED lines=35> */
.L_x_68:
[----:B------:R-:W-:Y:S01]  /*08b0*/  LOP3.LUT R4, R2, 0x3e0, RZ, 0xc0, !PT ;  /* 0x000003e002047812 */ /* 0x000fe200078ec0ff */
[----:B------:R-:W1:Y:S04]  /*08c0*/  S2R R9, SR_LANEID ;  /* 0x0000000000097919 */ /* 0x000e680000000000 */
[----:B------:R-:W-:Y:S01]  /*08d0*/  VIADD R6, R4, 0x20 ;  /* 0x0000002004067836 */ /* 0x000fe20000000000 */
[----:B------:R-:W-:-:S04]  /*08e0*/  LOP3.LUT R4, RZ, R4, RZ, 0x33, !PT ;  /* 0x00000004ff047212 */ /* 0x000fc800078e33ff */
[----:B------:R-:W-:Y:S01]  /*08f0*/  ISETP.GT.U32.AND P0, PT, R6, R3, PT ;  /* 0x000000030600720c */ /* 0x000fe20003f04070 */
[----:B------:R-:W-:-:S05]  /*0900*/  IMAD.IADD R4, R3, 0x1, R4 ;  /* 0x0000000103047824 */ /* 0x000fca00078e0204 */
[----:B------:R-:W-:-:S05]  /*0910*/  SEL R4, R4, 0x1f, P0 ;  /* 0x0000001f04047807 */ /* 0x000fca0000000000 */
[----:B------:R-:W2:Y:S01]  /*0920*/  SHFL.DOWN PT, R5, R10, 0x1, R4 ;  /* 0x082000000a057989 */ /* 0x000ea200000e0004 */
[C---:B-1----:R-:W-:Y:S01]  /*0930*/  ISETP.GE.AND P0, PT, R9.reuse, R4, PT ;  /* 0x000000040900720c */ /* 0x042fe20003f06270 */
[----:B0-----:R-:W-:Y:S01]  /*0940*/  VIADD R7, R9, 0x2 ;  /* 0x0000000209077836 */ /* 0x001fe20000000000 */
[----:B--2---:R-:W-:-:S11]  /*0950*/  FSETP.GEU.AND P1, PT, R10, R5, PT ;  /* 0x000000050a00720b */ /* 0x004fd60003f2e000 */
        /* <DEDUP_REMOVED lines=34> */
[C---:B------:R-:W-:Y:S02]  /*0b80*/  ISETP.GT.U32.AND P2, PT, R3.reuse, 0x20, PT ;  /* 0x000000200300780c */ /* 0x040fe40003f44070 */
[----:B------:R-:W-:Y:S01]  /*0b90*/  ISETP.GT.U32.AND P1, PT, R3, 0x40, PT ;  /* 0x000000400300780c */ /* 0x000fe20003f24070 */
[----:B0-----:R-:W-:-:S09]  /*0ba0*/  ULEA UR4, UR5, UR4, 0x18 ;  /* 0x0000000405047291 */ /* 0x001fd2000f8ec0ff */
[----:B------:R-:W0:Y:S04]  /*0bb0*/  LDS R5, [UR4+0xc] ;  /* 0x00000c04ff057984 */ /* 0x000e280008000800 */
[----:B------:R-:W1:Y:S04]  /*0bc0*/  LDS.128 R12, [UR4+0x10] ;  /* 0x00001004ff0c7984 */ /* 0x000e680008000c00 */
[----:B------:R-:W2:Y:S01]  /*0bd0*/  LDS.64 R6, [UR4+0x20] ;  /* 0x00002004ff067984 */ /* 0x000ea20008000a00 */
[----:B0-----:R-:W-:-:S04]  /*0be0*/  FSETP.GEU.AND P3, PT, R8, R5, PT ;  /* 0x000000050800720b */ /* 0x001fc80003f6e000 */
[----:B------:R-:W-:Y:S02]  /*0bf0*/  @P2 FSEL R8, R5, R8, !P3 ;  /* 0x0000000805082208 */ /* 0x000fe40005800000 */
[----:B------:R-:W-:Y:S02]  /*0c00*/  ISETP.GT.U32.AND P2, PT, R3, 0x60, PT ;  /* 0x000000600300780c */ /* 0x000fe40003f44070 */
[----:B-1----:R-:W-:-:S04]  /*0c10*/  FSETP.GEU.AND P3, PT, R8, R12, PT ;  /* 0x0000000c0800720b */ /* 0x002fc80003f6e000 */
[----:B------:R-:W-:Y:S02]  /*0c20*/  @P1 FSEL R8, R12, R8, !P3 ;  /* 0x000000080c081208 */ /* 0x000fe40005800000 */
[----:B------:R-:W-:Y:S02]  /*0c30*/  ISETP.GT.U32.AND P1, PT, R3, 0x80, PT ;  /* 0x000000800300780c */ /* 0x000fe40003f24070 */
[----:B------:R-:W-:-:S04]  /*0c40*/  FSETP.GEU.AND P3, PT, R8, R13, PT ;  /* 0x0000000d0800720b */ /* 0x000fc80003f6e000 */
        /* <DEDUP_REMOVED lines=8> */
[----:B--2---:R-:W-:-:S04]  /*0cd0*/  FSETP.GEU.AND P3, PT, R8, R6, PT ;  /* 0x000000060800720b */ /* 0x004fc80003f6e000 */
[----:B------:R-:W-:-:S04]  /*0ce0*/  @P1 FSEL R8, R6, R8, !P3 ;  /* 0x0000000806081208 */ /* 0x000fc80005800000 */
[----:B------:R-:W-:-:S04]  /*0cf0*/  FSETP.GEU.AND P1, PT, R8, R7, PT ;  /* 0x000000070800720b */ /* 0x000fc80003f2e000 */
[----:B------:R-:W-:Y:S01]  /*0d00*/  @P2 FSEL R8, R7, R8, !P1 ;  /* 0x0000000807082208 */ /* 0x000fe20004800000 */
[----:B------:R-:W-:Y:S08]  /*0d10*/  BRA `(.L_x_69) ;  /* 0x0000002800447947 */ /* 0x000ff00003800000 */
.L_x_59:
[----:B------:R-:W0:Y:S01]  /*0d20*/  S2R R2, SR_TID.X ;  /* 0x0000000000027919 */ /* 0x000e220000002100 */
[----:B------:R-:W1:Y:S02]  /*0d30*/  LDCU.64 UR6, c[0x0][0x380] ;  /* 0x00007000ff0677ac */ /* 0x000e640008000a00 */
[----:B-1----:R-:W-:Y:S02]  /*0d40*/  IMAD.U32 R20, RZ, RZ, UR6 ;  /* 0x00000006ff147e24 */ /* 0x002fe4000f8e00ff */
[----:B------:R-:W-:Y:S02]  /*0d50*/  IMAD.U32 R21, RZ, RZ, UR7 ;  /* 0x00000007ff157e24 */ /* 0x000fe4000f8e00ff */
[----:B0-----:R-:W-:-:S04]  /*0d60*/  IMAD R25, R2, 0x4, R23 ;  /* 0x0000000402197824 */ /* 0x001fc800078e0217 */
[----:B------:R-:W-:-:S05]  /*0d70*/  IMAD.WIDE.U32 R24, R25, 0x4, R20 ;  /* 0x0000000419187825 */ /* 0x000fca00078e0014 */
[----:B------:R-:W2:Y:S04]  /*0d80*/  LDG.E.128.CONSTANT R4, desc[UR8][R24.64] ;  /* 0x0000000818047981 */ /* 0x000ea8000c1e9d00 */
[----:B------:R-:W3:Y:S04]  /*0d90*/  LDG.E.128.CONSTANT R8, desc[UR8][R24.64+0x1000] ;  /* 0x0010000818087981 */ /* 0x000ee8000c1e9d00 */
[----:B------:R-:W4:Y:S04]  /*0da0*/  LDG.E.128.CONSTANT R12, desc[UR8][R24.64+0x2000] ;  /* 0x00200008180c7981 */ /* 0x000f28000c1e9d00 */
[----:B------:R-:W5:Y:S01]  /*0db0*/  LDG.E.128.CONSTANT R16, desc[UR8][R24.64+0x3000] ;  /* 0x0030000818107981 */ /* 0x000f62000c1e9d00 */
        /* <DEDUP_REMOVED lines=26> */
[----:B------:R-:W-:Y:S02]  /*0f60*/  ISETP.GE.U32.AND P1, PT, R3, UR5, PT ;  /* 0x0000000503007c0c */ /* 0x000fe4000bf26070 */
[----:B------:R-:W-:-:S04]  /*0f70*/  FSETP.GEU.AND P0, PT, R4, R11, PT ;  /* 0x0000000b0400720b */ /* 0x000fc80003f0e000 */
[----:B------:R-:W-:-:S04]  /*0f80*/  FSEL R4, R11, R4, !P0 ;  /* 0x000000040b047208 */ /* 0x000fc80004000000 */
[----:B------:R-:W-:-:S04]  /*0f90*/  FSETP.GEU.AND P0, PT, R4, R19, PT ;  /* 0x000000130400720b */ /* 0x000fc80003f0e000 */
[----:B------:R-:W-:Y:S01]  /*0fa0*/  FSEL R3, R19, R4, !P0 ;  /* 0x0000000413037208 */ /* 0x000fe20004000000 */
[----:B------:R-:W-:Y:S08]  /*0fb0*/  @!P1 BRA `(.L_x_70) ;  /* 0x0000000400e09947 */ /* 0x000ff00003800000 */
[----:B------:R-:W-:Y:S01]  /*0fc0*/  VIADD R23, R23, UR5 ;  /* 0x0000000517177c36 */ /* 0x000fe20008000000 */
[----:B------:R-:W-:Y:S01]  /*0fd0*/  UMOV UR4, URZ ;  /* 0x000000ff00047c82 */ /* 0x000fe20008000000 */
[----:B------:R-:W-:Y:S02]  /*0fe0*/  VIADD R22, R26, 0xfffff000 ;  /* 0xfffff0001a167836 */ /* 0x000fe40000000000 */
[C---:B------:R-:W-:Y:S02]  /*0ff0*/  VIADD R24, R23.reuse, 0x100 ;  /* 0x0000010017187836 */ /* 0x040fe40000000000 */
[C---:B------:R-:W-:Y:S01]  /*1000*/  IMAD.IADD R25, R23.reuse, 0x1, R2 ;  /* 0x0000000117197824 */ /* 0x040fe200078e0202 */
[----:B------:R-:W-:-:S13]  /*1010*/  ISETP.GT.U32.AND P0, PT, R23, R22, PT ;  /* 0x000000161700720c */ /* 0x000fda0003f04070 */
[----:B------:R-:W-:Y:S05]  /*1020*/  @P0 BRA `(.L_x_71) ;  /* 0x0000000000c40947 */ /* 0x000fea0003800000 */
[----:B------:R-:W0:Y:S08]  /*1030*/  LDC R26, c[0x0][0x3a8] ;  /* 0x0000ea00ff1a7b82 */ /* 0x000e300000000800 */
[----:B------:R-:W1:Y:S02]  /*1040*/  LDC.64 R20, c[0x0][0x380] ;  /* 0x0000e000ff147b82 */ /* 0x000e640000000a00 */
.L_x_72:
[----:B------:R-:W-:-:S04]  /*1050*/  IMAD R29, R2, 0x4, R23 ;  /* 0x00000004021d7824 */ /* 0x000fc800078e0217 */
[----:B-1----:R-:W-:-:S05]  /*1060*/  IMAD.WIDE.U32 R28, R29, 0x4, R20 ;  /* 0x000000041d1c7825 */ /* 0x002fca00078e0014 */
[----:B------:R-:W2:Y:S04]  /*1070*/  LDG.E.128.CONSTANT R4, desc[UR8][R28.64] ;  /* 0x000000081c047981 */ /* 0x000ea8000c1e9d00 */
[----:B------:R-:W3:Y:S04]  /*1080*/  LDG.E.128.CONSTANT R8, desc[UR8][R28.64+0x1000] ;  /* 0x001000081c087981 */ /* 0x000ee8000c1e9d00 */
[----:B------:R-:W4:Y:S04]  /*1090*/  LDG.E.128.CONSTANT R12, desc[UR8][R28.64+0x2000] ;  /* 0x002000081c0c7981 */ /* 0x000f28000c1e9d00 */
[----:B------:R-:W5:Y:S01]  /*10a0*/  LDG.E.128.CONSTANT R16, desc[UR8][R28.64+0x3000] ;  /* 0x003000081c107981 */ /* 0x000f62000c1e9d00 */
[----:B--2---:R-:W-:-:S02]  /*10b0*/  FSETP.GEU.AND P0, PT, R3, R4, PT ;  /* 0x000000040300720b */ /* 0x004fc40003f0e000 */
[----:B------:R-:W-:Y:S02]  /*10c0*/  FSETP.GEU.AND P1, PT, R5, R6, PT ;  /* 0x000000060500720b */ /* 0x000fe40003f2e000 */
[----:B------:R-:W-:Y:S02]  /*10d0*/  FSEL R3, R4, R3, !P0 ;  /* 0x0000000304037208 */ /* 0x000fe40004000000 */
[----:B---3--:R-:W-:Y:S02]  /*10e0*/  FSETP.GEU.AND P0, PT, R7, R8, PT ;  /* 0x000000080700720b */ /* 0x008fe40003f0e000 */
[----:B------:R-:W-:Y:S02]  /*10f0*/  FSEL R4, R6, R5, !P1 ;  /* 0x0000000506047208 */ /* 0x000fe40004800000 */
[----:B------:R-:W-:Y:S02]  /*1100*/  FSEL R6, R8, R7, !P0 ;  /* 0x0000000708067208 */ /* 0x000fe40004000000 */
[----:B------:R-:W-:-:S02]  /*1110*/  FSETP.GEU.AND P0, PT, R9, R10, PT ;  /* 0x0000000a0900720b */ /* 0x000fc40003f0e000 */
[----:B----4-:R-:W-:Y:S02]  /*1120*/  FSETP.GEU.AND P1, PT, R11, R12, PT ;  /* 0x0000000c0b00720b */ /* 0x010fe40003f2e000 */
[----:B------:R-:W-:Y:S02]  /*1130*/  FSEL R9, R10, R9, !P0 ;  /* 0x000000090a097208 */ /* 0x000fe40004000000 */
[----:B------:R-:W-:Y:S02]  /*1140*/  FSEL R10, R12, R11, !P1 ;  /* 0x0000000b0c0a7208 */ /* 0x000fe40004800000 */
[----:B------:R-:W-:Y:S02]  /*1150*/  FSETP.GEU.AND P0, PT, R13, R14, PT ;  /* 0x0000000e0d00720b */ /* 0x000fe40003f0e000 */
[----:B-----5:R-:W-:Y:S02]  /*1160*/  FSETP.GEU.AND P1, PT, R15, R16, PT ;  /* 0x000000100f00720b */ /* 0x020fe40003f2e000 */
[----:B------:R-:W-:-:S02]  /*1170*/  FSETP.GEU.AND P2, PT, R17, R18, PT ;  /* 0x000000121100720b */ /* 0x000fc40003f4e000 */
[----:B------:R-:W-:Y:S02]  /*1180*/  FSEL R13, R14, R13, !P0 ;  /* 0x0000000d0e0d7208 */ /* 0x000fe40004000000 */
[----:B------:R-:W-:Y:S02]  /*1190*/  FSEL R14, R16, R15, !P1 ;  /* 0x0000000f100e7208 */ /* 0x000fe40004800000 */
[----:B------:R-:W-:Y:S02]  /*11a0*/  FSEL R17, R18, R17, !P2 ;  /* 0x0000001112117208 */ /* 0x000fe40005000000 */
[----:B------:R-:W-:Y:S02]  /*11b0*/  FSETP.GEU.AND P0, PT, R3, R4, PT ;  /* 0x000000040300720b */ /* 0x000fe40003f0e000 */
[----:B------:R-:W-:Y:S02]  /*11c0*/  FSETP.GEU.AND P1, PT, R6, R9, PT ;  /* 0x000000090600720b */ /* 0x000fe40003f2e000 */
[----:B------:R-:W-:-:S02]  /*11d0*/  FSETP.GEU.AND P2, PT, R10, R13, PT ;  /* 0x0000000d0a00720b */ /* 0x000fc40003f4e000 */
[----:B------:R-:W-:Y:S02]  /*11e0*/  FSETP.GEU.AND P3, PT, R14, R17, PT ;  /* 0x000000110e00720b */ /* 0x000fe40003f6e000 */
[----:B------:R-:W-:Y:S01]  /*11f0*/  FSEL R3, R4, R3, !P0 ;  /* 0x0000000304037208 */ /* 0x000fe20004000000 */
[----:B0-----:R-:W-:Y:S01]  /*1200*/  IMAD.IADD R4, R26, 0x1, -R23 ;  /* 0x000000011a047824 */ /* 0x001fe200078e0a17 */
[----:B------:R-:W-:Y:S02]  /*1210*/  FSEL R6, R9, R6, !P1 ;  /* 0x0000000609067208 */ /* 0x000fe40004800000 */
[----:B------:R-:W-:Y:S02]  /*1220*/  FSEL R10, R13, R10, !P2 ;  /* 0x0000000a0d0a7208 */ /* 0x000fe40005000000 */
[----:B------:R-:W-:Y:S02]  /*1230*/  FSEL R17, R17, R14, !P3 ;  /* 0x0000000e11117208 */ /* 0x000fe40005800000 */
[----:B------:R-:W-:-:S02]  /*1240*/  FSETP.GEU.AND P0, PT, R3, R6, PT ;  /* 0x000000060300720b */ /* 0x000fc40003f0e000 */
[----:B------:R-:W-:Y:S02]  /*1250*/  FSETP.GEU.AND P1, PT, R10, R17, PT ;  /* 0x000000110a00720b */ /* 0x000fe40003f2e000 */
[----:B------:R-:W-:Y:S02]  /*1260*/  FSEL R3, R6, R3, !P0 ;  /* 0x0000000306037208 */ /* 0x000fe40004000000 */
        /* <DEDUP_REMOVED lines=8> */
[----:B------:R-:W-:Y:S01]  /*12f0*/  UIADD3 UR4, UPT, UPT, UR4, 0x1, URZ ;  /* 0x0000000104047890 */ /* 0x000fe2000fffe0ff */
[----:B------:R-:W-:Y:S02]  /*1300*/  VIADD R24, R24, UR5 ;  /* 0x0000000518187c36 */ /* 0x000fe40008000000 */
[----:B------:R-:W-:Y:S01]  /*1310*/  VIADD R25, R25, UR5 ;  /* 0x0000000519197c36 */ /* 0x000fe20008000000 */
[----:B------:R-:W-:-:S13]  /*1320*/  ISETP.GT.U32.AND P0, PT, R23, R22, PT ;  /* 0x000000161700720c */ /* 0x000fda0003f04070 */
[----:B------:R-:W-:Y:S05]  /*1330*/  @!P0 BRA `(.L_x_72) ;  /* 0xfffffffc00448947 */ /* 0x000fea000383ffff */
.L_x_71:
[----:B------:R-:W-:-:S13]  /*1340*/  ISETP.GE.U32.AND P0, PT, R23, R26, PT ;  /* 0x0000001a1700720c */ /* 0x000fda0003f06070 */
[----:B------:R-:W-:Y:S05]  /*1350*/  @P0 BRA `(.L_x_70) ;  /* 0x0000000000f80947 */ /* 0x000fea0003800000 */
[----:B------:R-:W-:Y:S01]  /*1360*/  IMAD.IADD R23, R26, 0x1, -R23 ;  /* 0x000000011a177824 */ /* 0x000fe200078e0a17 */
[----:B------:R-:W-:Y:S04]  /*1370*/  BSSY.RECONVERGENT B1, `(.L_x_70) ;  /* 0x000003c000017945 */ /* 0x000fe80003800200 */
[----:B------:R-:W-:-:S13]  /*1380*/  ISETP.GE.AND P0, PT, R2, R23, PT ;  /* 0x000000170200720c */ /* 0x000fda0003f06270 */
[----:B------:R-:W-:Y:S05]  /*1390*/  @P0 BRA `(.L_x_73) ;  /* 0x0000000000e40947 */ /* 0x000fea0003800000 */
[----:B------:R-:W0:Y:S01]  /*13a0*/  LDCU UR5, c[0x0][0x3ac] ;  /* 0x00007580ff0577ac */ /* 0x000e220008000800 */
[----:B------:R-:W1:Y:S01]  /*13b0*/  LDC R7, c[0x0][0x3ac] ;  /* 0x0000eb00ff077b82 */ /* 0x000e620000000800 */
[----:B------:R-:W-:Y:S01]  /*13c0*/  LOP3.LUT R5, RZ, R2, RZ, 0x33, !PT ;  /* 0x00000002ff057212 */ /* 0x000fe200078e33ff */
[----:B------:R-:W-:Y:S01]  /*13d0*/  IMAD.SHL.U32 R4, R0, 0x1000, RZ ;  /* 0x0000100000047824 */ /* 0x000fe200078e00ff */
[----:B------:R-:W-:Y:S03]  /*13e0*/  BSSY.RECONVERGENT B2, `(.L_x_74) ;  /* 0x0000019000027945 */ /* 0x000fe60003800200 */
[----:B------:R-:W-:-:S05]  /*13f0*/  IMAD.IADD R5, R5, 0x1, R26 ;  /* 0x0000000105057824 */ /* 0x000fca00078e021a */
[----:B------:R-:W-:-:S04]  /*1400*/  LOP3.LUT R6, R5, 0x300, RZ, 0xc0, !PT ;  /* 0x0000030005067812 */ /* 0x000fc800078ec0ff */
[----:B------:R-:W-:Y:S01]  /*1410*/  ISETP.NE.AND P0, PT, R6, 0x300, PT ;  /* 0x000003000600780c */ /* 0x000fe20003f05270 */
[----:B0-----:R-:W-:-:S06]  /*1420*/  USHF.L.U32 UR5, UR5, 0xc, URZ ;  /* 0x0000000c05057899 */ /* 0x001fcc00080006ff */
[----:B------:R-:W-:Y:S02]  /*1430*/  VIADD R4, R4, UR5 ;  /* 0x0000000504047c36 */ /* 0x000fe40008000000 */
[----:B-1----:R-:W-:Y:S02]  /*1440*/  IMAD R7, R7, UR4, RZ ;  /* 0x0000000407077c24 */ /* 0x002fe4000f8e02ff */
[C---:B------:R-:W-:Y:S01]  /*1450*/  IMAD.IADD R4, R5.reuse, 0x1, -R4 ;  /* 0x0000000105047824 */ /* 0x040fe200078e0a04 */
[----:B------:R-:W-:-:S03]  /*1460*/  LEA.HI R5, R5, 0x1, RZ, 0x18 ;  /* 0x0000000105057811 */ /* 0x000fc600078fc0ff */
[----:B------:R-:W-:Y:S02]  /*1470*/  IMAD R4, R7, -0x1000, R4 ;  /* 0xfffff00007047824 */ /* 0x000fe400078e0204 */
[----:B------:R-:W-:-:S03]  /*1480*/  IMAD.MOV.U32 R7, RZ, RZ, R2 ;  /* 0x000000ffff077224 */ /* 0x000fc600078e0002 */
[----:B------:R-:W-:Y:S01]  /*1490*/  ISETP.GE.U32.AND P2, PT, R4, 0x300, PT ;  /* 0x000003000400780c */ /* 0x000fe20003f46070 */
[----:B------:R-:W-:-:S12]  /*14a0*/  @!P0 BRA `(.L_x_75) ;  /* 0x0000000000308947 */ /* 0x000fd80003800000 */
[----:B------:R-:W-:Y:S01]  /*14b0*/  LOP3.LUT R5, R5, 0x3, RZ, 0xc0, !PT ;  /* 0x0000000305057812 */ /* 0x000fe200078ec0ff */
[----:B------:R-:W-:-:S04]  /*14c0*/  IMAD.MOV.U32 R7, RZ, RZ, R2 ;  /* 0x000000ffff077224 */ /* 0x000fc800078e0002 */
[----:B------:R-:W-:-:S07]  /*14d0*/  IMAD.MOV R6, RZ, RZ, -R5 ;  /* 0x000000ffff067224 */ /* 0x000fce00078e0a05 */
.L_x_76:
[----:B------:R-:W-:-:S06]  /*14e0*/  IMAD.WIDE.U32 R4, R25, 0x4, R20 ;  /* 0x0000000419047825 */ /* 0x000fcc00078e0014 */
        /* <DEDUP_REMOVED lines=8> */
.L_x_75:
[----:B------:R-:W-:Y:S05]  /*1570*/  BSYNC.RECONVERGENT B2 ;  /* 0x0000000000027941 */ /* 0x000fea0003800200 */
.L_x_74:
[----:B------:R-:W-:Y:S05]  /*1580*/  @!P2 BRA `(.L_x_73) ;  /* 0x000000000068a947 */ /* 0x000fea0003800000 */
[C---:B------:R-:W-:Y:S02]  /*1590*/  IMAD.IADD R13, R7.reuse, 0x1, R24 ;  /* 0x00000001070d7824 */ /* 0x040fe400078e0218 */
[----:B------:R-:W-:-:S07]  /*15a0*/  VIADD R12, R7, 0x200 ;  /* 0x00000200070c7836 */ /* 0x000fce0000000000 */
.L_x_77:
[----:B------:R-:W-:-:S04]  /*15b0*/  VIADD R5, R13, 0xffffff00 ;  /* 0xffffff000d057836 */ /* 0x000fc80000000000 */
[----:B------:R-:W-:-:S04]  /*15c0*/  IMAD.WIDE.U32 R4, R5, 0x4, R20 ;  /* 0x0000000405047825 */ /* 0x000fc800078e0014 */
[C-C-:B------:R-:W-:Y:S02]  /*15d0*/  IMAD.WIDE.U32 R6, R13.reuse, 0x4, R20.reuse ;  /* 0x000000040d067825 */ /* 0x140fe400078e0014 */
[----:B------:R-:W2:Y:S02]  /*15e0*/  LDG.E.CONSTANT R4, desc[UR8][R4.64] ;  /* 0x0000000804047981 */ /* 0x000ea4000c1e9900 */
[C---:B------:R-:W-:Y:S02]  /*15f0*/  VIADD R9, R13.reuse, 0x100 ;  /* 0x000001000d097836 */ /* 0x040fe40000000000 */
[----:B------:R-:W3:Y:S01]  /*1600*/  LDG.E.CONSTANT R6, desc[UR8][R6.64] ;  /* 0x0000000806067981 */ /* 0x000ee2000c1e9900 */
[----:B------:R-:W-:Y:S02]  /*1610*/  VIADD R11, R13, 0x200 ;  /* 0x000002000d0b7836 */ /* 0x000fe40000000000 */
[----:B------:R-:W-:-:S04]  /*1620*/  IMAD.WIDE.U32 R8, R9, 0x4, R20 ;  /* 0x0000000409087825 */ /* 0x000fc800078e0014 */
[----:B------:R-:W-:Y:S02]  /*1630*/  IMAD.WIDE.U32 R10, R11, 0x4, R20 ;  /* 0x000000040b0a7825 */ /* 0x000fe400078e0014 */
[----:B------:R-:W4:Y:S04]  /*1640*/  LDG.E.CONSTANT R8, desc[UR8][R8.64] ;  /* 0x0000000808087981 */ /* 0x000f28000c1e9900 */
[----:B------:R-:W5:Y:S01]  /*1650*/  LDG.E.CONSTANT R10, desc[UR8][R10.64] ;  /* 0x000000080a0a7981 */ /* 0x000f62000c1e9900 */
[----:B------:R-:W-:Y:S01]  /*1660*/  VIADD R13, R13, 0x400 ;  /* 0x000004000d0d7836 */ /* 0x000fe20000000000 */
[----:B--2---:R-:W-:-:S04]  /*1670*/  FSETP.GEU.AND P0, PT, R3, R4, PT ;  /* 0x000000040300720b */ /* 0x004fc80003f0e000 */
[----:B------:R-:W-:Y:S01]  /*1680*/  FSEL R3, R4, R3, !P0 ;  /* 0x0000000304037208 */ /* 0x000fe20004000000 */
[C---:B------:R-:W-:Y:S02]  /*1690*/  VIADD R4, R12.reuse, 0x200 ;  /* 0x000002000c047836 */ /* 0x040fe40000000000 */
[----:B------:R-:W-:Y:S01]  /*16a0*/  VIADD R12, R12, 0x400 ;  /* 0x000004000c0c7836 */ /* 0x000fe20000000000 */
[----:B---3--:R-:W-:Y:S02]  /*16b0*/  FSETP.GEU.AND P0, PT, R3, R6, PT ;  /* 0x000000060300720b */ /* 0x008fe40003f0e000 */
[----:B------:R-:W-:Y:S02]  /*16c0*/  ISETP.GE.AND P1, PT, R4, R23, PT ;  /* 0x000000170400720c */ /* 0x000fe40003f26270 */
[----:B------:R-:W-:-:S04]  /*16d0*/  FSEL R3, R6, R3, !P0 ;  /* 0x0000000306037208 */ /* 0x000fc80004000000 */
[----:B----4-:R-:W-:-:S04]  /*16e0*/  FSETP.GEU.AND P0, PT, R3, R8, PT ;  /* 0x000000080300720b */ /* 0x010fc80003f0e000 */
[----:B------:R-:W-:-:S04]  /*16f0*/  FSEL R3, R8, R3, !P0 ;  /* 0x0000000308037208 */ /* 0x000fc80004000000 */
[----:B-----5:R-:W-:-:S04]  /*1700*/  FSETP.GEU.AND P0, PT, R3, R10, PT ;  /* 0x0000000a0300720b */ /* 0x020fc80003f0e000 */
[----:B------:R-:W-:Y:S01]  /*1710*/  FSEL R3, R10, R3, !P0 ;  /* 0x000000030a037208 */ /* 0x000fe20004000000 */
[----:B------:R-:W-:Y:S08]  /*1720*/  @!P1 BRA `(.L_x_77) ;  /* 0xfffffffc00a09947 */ /* 0x000ff0000383ffff */
.L_x_73:
[----:B------:R-:W-:Y:S05]  /*1730*/  BSYNC.RECONVERGENT B1 ;  /* 0x0000000000017941 */ /* 0x000fea0003800200 */
.L_x_70:
        /* <DEDUP_REMOVED lines=55> */
.L_x_58:
[----:B------:R-:W0:Y:S02]  /*1ab0*/  LDCU UR6, c[0x0][0x3a8] ;  /* 0x00007500ff0677ac */ /* 0x000e240008000800 */
[----:B0-----:R-:W-:-:S04]  /*1ac0*/  IADD3 R4, PT, PT, -R23, UR6, RZ ;  /* 0x0000000617047c10 */ /* 0x001fc8000fffe1ff */
        /* <DEDUP_REMOVED lines=9> */
[----:B------:R-:W-:-:S04]  /*1b60*/  IMAD.IADD R3, R23, 0x1, R2 ;  /* 0x0000000117037824 */ /* 0x000fc800078e0202 */
[----:B0-----:R-:W-:-:S05]  /*1b70*/  IMAD.WIDE.U32 R6, R3, 0x4, R6 ;  /* 0x0000000403067825 */ /* 0x001fca00078e0006 */
[----:B------:R0:W5:Y:S01]  /*1b80*/  LDG.E.CONSTANT R3, desc[UR8][R6.64] ;  /* 0x0000000806037981 */ /* 0x000162000c1e9900 */
[----:B------:R-:W-:-:S07]  /*1b90*/  VIADD R10, R2, 0x100 ;  /* 0x00000100020a7836 */ /* 0x000fce0000000000 */
.L_x_80:
[----:B------:R-:W-:Y:S05]  /*1ba0*/  BSYNC.RECONVERGENT B1 ;  /* 0x0000000000017941 */ /* 0x000fea0003800200 */
.L_x_79:
[----:B------:R-:W-:Y:S01]  /*1bb0*/  ISETP.GE.U32.AND P0, PT, R10, R4, PT ;  /* 0x000000040a00720c */ /* 0x000fe20003f06070 */
[----:B------:R-:W-:-:S12]  /*1bc0*/  BSSY.RECONVERGENT B1, `(.L_x_81) ;  /* 0x0000035000017945 */ /* 0x000fd80003800200 */
[----:B------:R-:W-:Y:S05]  /*1bd0*/  @P0 BRA `(.L_x_82) ;  /* 0x0000000000cc0947 */ /* 0x000fea0003800000 */
[----:B------:R-:W-:Y:S01]  /*1be0*/  LOP3.LUT R5, RZ, R10, RZ, 0x33, !PT ;  /* 0x0000000aff057212 */ /* 0x000fe200078e33ff */
[----:B------:R-:W-:Y:S04]  /*1bf0*/  BSSY.RECONVERGENT B2, `(.L_x_83) ;  /* 0x0000015000027945 */ /* 0x000fe80003800200 */
[----:B0-----:R-:W-:-:S04]  /*1c00*/  VIADD R6, R5, UR6 ;  /* 0x0000000605067c36 */ /* 0x001fc80008000000 */
[C---:B------:R-:W-:Y:S01]  /*1c10*/  IMAD.IADD R7, R6.reuse, 0x1, -R23 ;  /* 0x0000000106077824 */ /* 0x040fe200078e0a17 */
[----:B------:R-:W-:-:S04]  /*1c20*/  LOP3.LUT R5, R6, 0x300, RZ, 0xc0, !PT ;  /* 0x0000030006057812 */ /* 0x000fc800078ec0ff */
[----:B------:R-:W-:Y:S02]  /*1c30*/  ISETP.NE.AND P0, PT, R5, 0x300, PT ;  /* 0x000003000500780c */ /* 0x000fe40003f05270 */
[----:B------:R-:W-:-:S11]  /*1c40*/  ISETP.GE.U32.AND P2, PT, R7, 0x300, PT ;  /* 0x000003000700780c */ /* 0x000fd60003f46070 */
[----:B------:R-:W-:Y:S05]  /*1c50*/  @!P0 BRA `(.L_x_84) ;  /* 0x0000000000388947 */ /* 0x000fea0003800000 */
[----:B------:R-:W0:Y:S01]  /*1c60*/  LDC.64 R8, c[0x0][0x380] ;  /* 0x0000e000ff087b82 */ /* 0x000e220000000a00 */
[----:B------:R-:W-:Y:S01]  /*1c70*/  LEA.HI R5, R6, 0x1, RZ, 0x18 ;  /* 0x0000000106057811 */ /* 0x000fe200078fc0ff */
[----:B------:R-:W-:-:S03]  /*1c80*/  IMAD.IADD R11, R23, 0x1, R10 ;  /* 0x00000001170b7824 */ /* 0x000fc600078e020a */
[----:B------:R-:W-:-:S05]  /*1c90*/  LOP3.LUT R5, R5, 0x3, RZ, 0xc0, !PT ;  /* 0x0000000305057812 */ /* 0x000fca00078ec0ff */
[----:B------:R-:W-:-:S07]  /*1ca0*/  IMAD.MOV R5, RZ, RZ, -R5 ;  /* 0x000000ffff057224 */ /* 0x000fce00078e0a05 */
.L_x_85:
        /* <DEDUP_REMOVED lines=9> */
.L_x_84:
[----:B------:R-:W-:Y:S05]  /*1d40*/  BSYNC.RECONVERGENT B2 ;  /* 0x0000000000027941 */ /* 0x000fea0003800200 */
.L_x_83:
[----:B------:R-:W-:Y:S05]  /*1d50*/  @!P2 BRA `(.L_x_82) ;  /* 0x00000000006ca947 */ /* 0x000fea0003800000 */
[----:B------:R-:W0:Y:S01]  /*1d60*/  LDC.64 R6, c[0x0][0x380] ;  /* 0x0000e000ff067b82 */ /* 0x000e220000000a00 */
[----:B------:R-:W-:Y:S02]  /*1d70*/  IMAD.IADD R23, R23, 0x1, R10 ;  /* 0x0000000117177824 */ /* 0x000fe400078e020a */
[----:B------:R-:W-:-:S07]  /*1d80*/  VIADD R5, R10, 0x200 ;  /* 0x000002000a057836 */ /* 0x000fce0000000000 */
.L_x_86:
        /* <DEDUP_REMOVED lines=24> */
.L_x_82:
[----:B------:R-:W-:Y:S05]  /*1f10*/  BSYNC.RECONVERGENT B1 ;  /* 0x0000000000017941 */ /* 0x000fea0003800200 */
.L_x_81:
[----:B------:R-:W-:Y:S01]  /*1f20*/  ISETP.GE.U32.AND P0, PT, R4, 0x100, PT ;  /* 0x000001000400780c */ /* 0x000fe20003f06070 */
[----:B0----5:R-:W-:-:S12]  /*1f30*/  IMAD.MOV.U32 R6, RZ, RZ, R3 ;  /* 0x000000ffff067224 */ /* 0x021fd800078e0003 */
[----:B------:R-:W-:Y:S05]  /*1f40*/  @!P0 BRA `(.L_x_87) ;  /* 0x0000000000dc8947 */ /* 0x000fea0003800000 */
[----:B------:R-:W0:Y:S01]  /*1f50*/  S2R R8, SR_LANEID ;  /* 0x0000000000087919 */ /* 0x000e220000000000 */
[----:B------:R-:W1:Y:S02]  /*1f60*/  SHFL.DOWN PT, R3, R6, 0x1, 0x1f ;  /* 0x08201f0006037f89 */ /* 0x000e6400000e0000 */
[----:B-1----:R-:W-:Y:S02]  /*1f70*/  FSETP.GEU.AND P0, PT, R6, R3, PT ;  /* 0x000000030600720b */ /* 0x002fe40003f0e000 */
[C---:B0-----:R-:W-:Y:S02]  /*1f80*/  ISETP.GT.AND P1, PT, R8.reuse, 0x1e, PT ;  /* 0x0000001e0800780c */ /* 0x041fe40003f24270 */
[----:B------:R-:W-:Y:S02]  /*1f90*/  FSEL R3, R3, R6, !P0 ;  /* 0x0000000603037208 */ /* 0x000fe40004000000 */
[----:B------:R-:W-:Y:S02]  /*1fa0*/  ISETP.NE.AND P2, PT, R8, RZ, PT ;  /* 0x000000ff0800720c */ /* 0x000fe40003f45270 */
[----:B------:R-:W-:-:S02]  /*1fb0*/  FSEL R3, R6, R3, P1 ;  /* 0x0000000306037208 */ /* 0x000fc40000800000 */
[----:B------:R-:W-:-:S03]  /*1fc0*/  ISETP.GT.AND P1, PT, R8, 0x1d, PT ;  /* 0x0000001d0800780c */ /* 0x000fc60003f24270 */
[----:B------:R-:W0:Y:S06]  /*1fd0*/  SHFL.DOWN PT, R4, R3, 0x2, 0x1f ;  /* 0x08401f0003047f89 */ /* 0x000e2c00000e0000 */
        /* <DEDUP_REMOVED lines=46> */
.L_x_87:
[----:B------:R-:W-:Y:S01]  /*22c0*/  LOP3.LUT R3, R2, 0x3e0, RZ, 0xc0, !PT ;  /* 0x000003e002037812 */ /* 0x000fe200078ec0ff */
[----:B------:R-:W0:Y:S04]  /*22d0*/  S2R R8, SR_LANEID ;  /* 0x0000000000087919 */ /* 0x000e280000000000 */
[----:B------:R-:W-:Y:S01]  /*22e0*/  VIADD R5, R3, 0x20 ;  /* 0x0000002003057836 */ /* 0x000fe20000000000 */
[----:B------:R-:W-:-:S04]  /*22f0*/  LOP3.LUT R3, RZ, R3, RZ, 0x33, !PT ;  /* 0x00000003ff037212 */ /* 0x000fc800078e33ff */
[----:B------:R-:W-:Y:S01]  /*2300*/  ISETP.GT.U32.AND P0, PT, R5, R4, PT ;  /* 0x000000040500720c */ /* 0x000fe20003f04070 */
[----:B------:R-:W-:-:S05]  /*2310*/  IMAD.IADD R3, R3, 0x1, R4 ;  /* 0x0000000103037824 */ /* 0x000fca00078e0204 */
        /* <DEDUP_REMOVED lines=16> */
[C---:B------:R-:W-:Y:S01]  /*2420*/  ISETP.NE.AND P0, PT, R8.reuse, RZ, PT ;  /* 0x000000ff0800720c */ /* 0x040fe20003f05270 */
[----:B------:R-:W-:Y:S01]  /*2430*/  VIADD R8, R8, 0x10 ;  /* 0x0000001008087836 */ /* 0x000fe20000000000 */
[----:B------:R-:W-:Y:S01]  /*2440*/  ISETP.GT.AND P1, PT, R10, R3, PT ;  /* 0x000000030a00720c */ /* 0x000fe20003f24270 */
        /* <DEDUP_REMOVED lines=46> */
.L_x_78:
[----:B------:R-:W0:Y:S01]  /*2730*/  S2R R6, SR_TID.X ;  /* 0x0000000000067919 */ /* 0x000e220000002100 */
[----:B------:R-:W1:Y:S02]  /*2740*/  LDCU.64 UR10, c[0x0][0x380] ;  /* 0x00007000ff0a77ac */ /* 0x000e640008000a00 */
[----:B-1----:R-:W-:Y:S02]  /*2750*/  IMAD.U32 R2, RZ, RZ, UR10 ;  /* 0x0000000aff027e24 */ /* 0x002fe4000f8e00ff */
[----:B------:R-:W-:Y:S02]  /*2760*/  IMAD.U32 R3, RZ, RZ, UR11 ;  /* 0x0000000bff037e24 */ /* 0x000fe4000f8e00ff */
[----:B0-----:R-:W-:-:S04]  /*2770*/  IMAD.IADD R9, R23, 0x1, R6 ;  /* 0x0000000117097824 */ /* 0x001fc800078e0206 */
[----:B------:R-:W-:-:S05]  /*2780*/  IMAD.WIDE.U32 R8, R9, 0x4, R2 ;  /* 0x0000000409087825 */ /* 0x000fca00078e0002 */
        /* <DEDUP_REMOVED lines=44> */
[----:B------:R-:W-:Y:S02]  /*2a50*/  ISETP.GE.U32.AND P1, PT, R4, UR5, PT ;  /* 0x0000000504007c0c */ /* 0x000fe4000bf26070 */
[----:B------:R-:W-:-:S04]  /*2a60*/  FSETP.GEU.AND P0, PT, R11, R18, PT ;  /* 0x000000120b00720b */ /* 0x000fc80003f0e000 */
[----:B------:R-:W-:-:S07]  /*2a70*/  FSEL R11, R18, R11, !P0 ;  /* 0x0000000b120b7208 */ /* 0x000fce0004000000 */
[----:B------:R-:W-:Y:S05]  /*2a80*/  @!P1 BRA `(.L_x_88) ;  /* 0x0000000800149947 */ /* 0x000fea0003800000 */
[----:B------:R-:W-:Y:S01]  /*2a90*/  UIADD3 UR7, UPT, UPT, UR6, -0x1000, URZ ;  /* 0xfffff00006077890 */ /* 0x000fe2000fffe0ff */
[----:B------:R-:W-:Y:S01]  /*2aa0*/  VIADD R23, R23, UR5 ;  /* 0x0000000517177c36 */ /* 0x000fe20008000000 */
[----:B------:R-:W-:-:S03]  /*2ab0*/  UMOV UR4, URZ ;  /* 0x000000ff00047c82 */ /* 0x000fc60008000000 */
[C---:B------:R-:W-:Y:S01]  /*2ac0*/  VIADD R7, R23.reuse, 0x100 ;  /* 0x0000010017077836 */ /* 0x040fe20000000000 */
[C---:B------:R-:W-:Y:S01]  /*2ad0*/  ISETP.GT.U32.AND P0, PT, R23.reuse, UR7, PT ;  /* 0x0000000717007c0c */ /* 0x040fe2000bf04070 */
[----:B------:R-:W-:-:S12]  /*2ae0*/  IMAD.IADD R9, R23, 0x1, R6 ;  /* 0x0000000117097824 */ /* 0x000fd800078e0206 */
[----:B------:R-:W-:Y:S05]  /*2af0*/  @P0 BRA `(.L_x_89) ;  /* 0x0000000000f80947 */ /* 0x000fea0003800000 */
[----:B------:R-:W0:Y:S01]  /*2b00*/  LDC.64 R2, c[0x0][0x380] ;  /* 0x0000e000ff027b82 */ /* 0x000e220000000a00 */
[----:B------:R-:W1:Y:S01]  /*2b10*/  LDCU UR6, c[0x0][0x3a8] ;  /* 0x00007500ff0677ac */ /* 0x000e620008000800 */
[----:B------:R-:W-:Y:S01]  /*2b20*/  NOP ;  /* 0x0000000000007918 */ /* 0x000fe20000000000 */
.L_x_90:
[----:B------:R-:W-:-:S04]  /*2b30*/  IMAD.IADD R5, R6, 0x1, R23 ;  /* 0x0000000106057824 */ /* 0x000fc800078e0217 */
[----:B0-----:R-:W-:-:S05]  /*2b40*/  IMAD.WIDE.U32 R4, R5, 0x4, R2 ;  /* 0x0000000405047825 */ /* 0x001fca00078e0002 */
        /* <DEDUP_REMOVED lines=17> */
[----:B------:R1:W2:Y:S01]  /*2c60*/  LDG.E.CONSTANT R8, desc[UR8][R4.64+0x3400] ;  /* 0x0034000804087981 */ /* 0x0002a2000c1e9900 */
        /* <DEDUP_REMOVED lines=8> */
[----:B------:R-:W-:-:S04]  /*2cf0*/  FSETP.GEU.AND P1, PT, R10, R17, PT ;  /* 0x000000110a00720b */ /* 0x000fc80003f2e000 */
[----:B------:R-:W-:Y:S02]  /*2d00*/  FSEL R17, R17, R10, !P1 ;  /* 0x0000000a11117208 */ /* 0x000fe40004800000 */
[----:B------:R-:W-:-:S04]  /*2d10*/  FSETP.GEU.AND P2, PT, R12, R15, PT ;  /* 0x0000000f0c00720b */ /* 0x000fc80003f4e000 */
[----:B------:R-:W-:Y:S02]  /*2d20*/  FSEL R12, R15, R12, !P2 ;  /* 0x0000000c0f0c7208 */ /* 0x000fe40005000000 */
[----:B------:R-:W-:Y:S02]  /*2d30*/  FSETP.GEU.AND P0, PT, R11, R18, PT ;  /* 0x000000120b00720b */ /* 0x000fe40003f0e000 */
[----:B------:R-:W-:Y:S02]  /*2d40*/  FSETP.GEU.AND P1, PT, R20, R27, PT ;  /* 0x0000001b1400720b */ /* 0x000fe40003f2e000 */
[----:B------:R-:W-:Y:S02]  /*2d50*/  FSETP.GEU.AND P2, PT, R14, R17, PT ;  /* 0x000000110e00720b */ /* 0x000fe40003f4e000 */
[----:B------:R-:W-:Y:S02]  /*2d60*/  FSEL R11, R18, R11, !P0 ;  /* 0x0000000b120b7208 */ /* 0x000fe40004000000 */
[----:B------:R-:W-:-:S02]  /*2d70*/  FSEL R20, R27, R20, !P1 ;  /* 0x000000141b147208 */ /* 0x000fc40004800000 */
[----:B------:R-:W-:Y:S02]  /*2d80*/  FSEL R14, R17, R14, !P2 ;  /* 0x0000000e110e7208 */ /* 0x000fe40005000000 */
[----:B------:R-:W-:Y:S02]  /*2d90*/  FSETP.GEU.AND P0, PT, R11, R20, PT ;  /* 0x000000140b00720b */ /* 0x000fe40003f0e000 */
[----:B-1----:R-:W-:Y:S02]  /*2da0*/  IADD3 R4, PT, PT, -R23, UR6, RZ ;  /* 0x0000000617047c10 */ /* 0x002fe4000fffe1ff */
[----:B------:R-:W-:Y:S02]  /*2db0*/  FSEL R11, R20, R11, !P0 ;  /* 0x0000000b140b7208 */ /* 0x000fe40004000000 */
[----:B--2---:R-:W-:-:S04]  /*2dc0*/  FSETP.GEU.AND P3, PT, R8, R13, PT ;  /* 0x0000000d0800720b */ /* 0x004fc80003f6e000 */
[----:B------:R-:W-:-:S04]  /*2dd0*/  FSEL R13, R13, R8, !P3 ;  /* 0x000000080d0d7208 */ /* 0x000fc80005800000 */
[----:B------:R-:W-:-:S04]  /*2de0*/  FSETP.GEU.AND P3, PT, R12, R13, PT ;  /* 0x0000000d0c00720b */ /* 0x000fc80003f6e000 */
[----:B------:R-:W-:-:S04]  /*2df0*/  FSEL R13, R13, R12, !P3 ;  /* 0x0000000c0d0d7208 */ /* 0x000fc80005800000 */
[----:B------:R-:W-:-:S04]  /*2e00*/  FSETP.GEU.AND P1, PT, R14, R13, PT ;  /* 0x0000000d0e00720b */ /* 0x000fc80003f2e000 */
        /* <DEDUP_REMOVED lines=11> */
[----:B------:R-:W-:-:S13]  /*2ec0*/  ISETP.GT.U32.AND P0, PT, R23, UR7, PT ;  /* 0x0000000717007c0c */ /* 0x000fda000bf04070 */
[----:B------:R-:W-:Y:S05]  /*2ed0*/  @!P0 BRA `(.L_x_90) ;  /* 0xfffffffc00148947 */ /* 0x000fea000383ffff */
.L_x_89:
[----:B------:R-:W-:-:S13]  /*2ee0*/  ISETP.GE.U32.AND P0, PT, R23, UR6, PT ;  /* 0x0000000617007c0c */ /* 0x000fda000bf06070 */
[----:B------:R-:W-:Y:S05]  /*2ef0*/  @P0 BRA `(.L_x_88) ;  /* 0x0000000000f80947 */ /* 0x000fea0003800000 */
[----:B------:R-:W-:Y:S01]  /*2f00*/  IADD3 R23, PT, PT, -R23, UR6, RZ ;  /* 0x0000000617177c10 */ /* 0x000fe2000fffe1ff */
[----:B------:R-:W-:Y:S03]  /*2f10*/  BSSY.RECONVERGENT B1, `(.L_x_88) ;  /* 0x000003c000017945 */ /* 0x000fe60003800200 */
[----:B------:R-:W-:-:S13]  /*2f20*/  ISETP.GE.AND P0, PT, R6, R23, PT ;  /* 0x000000170600720c */ /* 0x000fda0003f06270 */
[----:B------:R-:W-:Y:S05]  /*2f30*/  @P0 BRA `(.L_x_91) ;  /* 0x0000000000e40947 */ /* 0x000fea0003800000 */
[----:B------:R-:W0:Y:S01]  /*2f40*/  LDC R8, c[0x0][0x3ac] ;  /* 0x0000eb00ff087b82 */ /* 0x000e220000000800 */
[----:B------:R-:W1:Y:S01]  /*2f50*/  LDCU UR5, c[0x0][0x3ac] ;  /* 0x00007580ff0577ac */ /* 0x000e620008000800 */
[----:B------:R-:W-:Y:S01]  /*2f60*/  LOP3.LUT R4, RZ, R6, RZ, 0x33, !PT ;  /* 0x00000006ff047212 */ /* 0x000fe200078e33ff */
[----:B------:R-:W-:Y:S01]  /*2f70*/  IMAD.SHL.U32 R10, R0, 0x1000, RZ ;  /* 0x00001000000a7824 */ /* 0x000fe200078e00ff */
[----:B------:R-:W-:Y:S03]  /*2f80*/  BSSY.RECONVERGENT B2, `(.L_x_92) ;  /* 0x0000019000027945 */ /* 0x000fe60003800200 */
[----:B------:R-:W-:Y:S01]  /*2f90*/  VIADD R5, R4, UR6 ;  /* 0x0000000604057c36 */ /* 0x000fe20008000000 */
[----:B-1----:R-:W-:Y:S01]  /*2fa0*/  USHF.L.U32 UR5, UR5, 0xc, URZ ;  /* 0x0000000c05057899 */ /* 0x002fe200080006ff */
[----:B0-----:R-:W-:-:S03]  /*2fb0*/  IMAD R4, R8, UR4, RZ ;  /* 0x0000000408047c24 */ /* 0x001fc6000f8e02ff */
[C---:B------:R-:W-:Y:S02]  /*2fc0*/  LOP3.LUT R8, R5.reuse, 0x300, RZ, 0xc0, !PT ;  /* 0x0000030005087812 */ /* 0x040fe400078ec0ff */
[----:B------:R-:W-:Y:S02]  /*2fd0*/  VIADD R10, R10, UR5 ;  /* 0x000000050a0a7c36 */ /* 0x000fe40008000000 */
[----:B------:R-:W-:Y:S02]  /*2fe0*/  ISETP.NE.AND P0, PT, R8, 0x300, PT ;  /* 0x000003000800780c */ /* 0x000fe40003f05270 */
[C---:B------:R-:W-:Y:S01]  /*2ff0*/  IMAD.IADD R13, R5.reuse, 0x1, -R10 ;  /* 0x00000001050d7824 */ /* 0x040fe200078e0a0a */
[----:B------:R-:W-:Y:S01]  /*3000*/  LEA.HI R5, R5, 0x1, RZ, 0x18 ;  /* 0x0000000105057811 */ /* 0x000fe200078fc0ff */
[----:B------:R-:W-:Y:S02]  /*3010*/  IMAD.MOV.U32 R8, RZ, RZ, R6 ;  /* 0x000000ffff087224 */ /* 0x000fe400078e0006 */
[----:B------:R-:W-:-:S05]  /*3020*/  IMAD R4, R4, -0x1000, R13 ;  /* 0xfffff00004047824 */ /* 0x000fca00078e020d */
[----:B------:R-:W-:Y:S02]  /*3030*/  ISETP.GE.U32.AND P2, PT, R4, 0x300, PT ;  /* 0x000003000400780c */ /* 0x000fe40003f46070 */
[----:B------:R-:W-:Y:S11]  /*3040*/  @!P0 BRA `(.L_x_93) ;  /* 0x0000000000308947 */ /* 0x000ff60003800000 */
[----:B------:R-:W-:Y:S01]  /*3050*/  LOP3.LUT R5, R5, 0x3, RZ, 0xc0, !PT ;  /* 0x0000000305057812 */ /* 0x000fe200078ec0ff */
[----:B------:R-:W-:-:S04]  /*3060*/  IMAD.MOV.U32 R8, RZ, RZ, R6 ;  /* 0x000000ffff087224 */ /* 0x000fc800078e0006 */
[----:B------:R-:W-:-:S07]  /*3070*/  IMAD.MOV R10, RZ, RZ, -R5 ;  /* 0x000000ffff0a7224 */ /* 0x000fce00078e0a05 */
.L_x_94:
        /* <DEDUP_REMOVED lines=9> */
.L_x_93:
[----:B------:R-:W-:Y:S05]  /*3110*/  BSYNC.RECONVERGENT B2 ;  /* 0x0000000000027941 */ /* 0x000fea0003800200 */
.L_x_92:
[----:B------:R-:W-:Y:S05]  /*3120*/  @!P2 BRA `(.L_x_91) ;  /* 0x000000000068a947 */ /* 0x000fea0003800000 */
[C---:B------:R-:W-:Y:S02]  /*3130*/  IMAD.IADD R17, R8.reuse, 0x1, R7 ;  /* 0x0000000108117824 */ /* 0x040fe400078e0207 */
[----:B------:R-:W-:-:S07]  /*3140*/  VIADD R7, R8, 0x200 ;  /* 0x0000020008077836 */ /* 0x000fce0000000000 */
.L_x_95:
        /* <DEDUP_REMOVED lines=24> */
.L_x_91:
[----:B------:R-:W-:Y:S05]  /*32d0*/  BSYNC.RECONVERGENT B1 ;  /* 0x0000000000017941 */ /* 0x000fea0003800200 */
.L_x_88:
        /* <DEDUP_REMOVED lines=53> */
.L_x_69:
[----:B------:R-:W-:Y:S05]  /*3630*/  BSYNC.RECONVERGENT B0 ;  /* 0x0000000000007941 */ /* 0x000fea0003800200 */
.L_x_57:
[----:B------:R-:W-:Y:S05]  /*3640*/  @P0 EXIT ;  /* 0x000000000000094d */ /* 0x000fea0003800000 */
[----:B------:R-:W0:Y:S02]  /*3650*/  LDC.64 R2, c[0x0][0x388] ;  /* 0x0000e200ff027b82 */ /* 0x000e240000000a00 */
[----:B0-----:R-:W-:-:S05]  /*3660*/  IMAD.WIDE.U32 R2, R0, 0x4, R2 ;  /* 0x0000000400027825 */ /* 0x001fca00078e0002 */
[----:B------:R-:W-:Y:S01]  /*3670*/  STG.E desc[UR8][R2.64], R8 ;  /* 0x0000000802007986 */ /* 0x000fe2000c101908 */
[----:B------:R-:W-:Y:S05]  /*3680*/  EXIT ;  /* 0x000000000000794d */ /* 0x000fea0003800000 */
.L_x_96:
        /* <DEDUP_REMOVED lines=15> */
.L_x_159:


//--------------------- .text._ZN3cub18CUB_300001_SM_10006detail6reduce28DeviceReduceSingleTileKernelINS2_10policy_hubIfjN4cuda3__47maximumIvEEE10Policy1000EPfSB_jS8_ffNS5_3std3__410__identityEEEvT0_T1_T2_T3_T4_T6_ --------------------------
	.section	.text._ZN3cub18CUB_300001_SM_10006detail6reduce28DeviceReduceSingleTileKernelINS2_10policy_hubIfjN4cuda3__47maximumIvEEE10Policy1000EPfSB_jS8_ffNS5_3std3__410__identityEEEvT0_T1_T2_T3_T4_T6_,"ax",@progbits
	.align	128
        .global         _ZN3cub18CUB_300001_SM_10006detail6reduce28DeviceReduceSingleTileKernelINS2_10policy_hubIfjN4cuda3__47maximumIvEEE10Policy1000EPfSB_jS8_ffNS5_3std3__410__identityEEEvT0_T1_T2_T3_T4_T6_
        .type           _ZN3cub18CUB_300001_SM_10006detail6reduce28DeviceReduceSingleTileKernelINS2_10policy_hubIfjN4cuda3__47maximumIvEEE10Policy1000EPfSB_jS8_ffNS5_3std3__410__identityEEEvT0_T1_T2_T3_T4_T6_,@function
        .size           _ZN3cub18CUB_300001_SM_10006detail6reduce28DeviceReduceSingleTileKernelINS2_10policy_hubIfjN4cuda3__47maximumIvEEE10Policy1000EPfSB_jS8_ffNS5_3std3__410__identityEEEvT0_T1_T2_T3_T4_T6_,(.L_x_160 - _ZN3cub18CUB_300001_SM_10006detail6reduce28DeviceReduceSingleTileKernelINS2_10policy_hubIfjN4cuda3__47maximumIvEEE10Policy1000EPfSB_jS8_ffNS5_3std3__410__identityEEEvT0_T1_T2_T3_T4_T6_)
        .other          _ZN3cub18CUB_300001_SM_10006detail6reduce28DeviceReduceSingleTileKernelINS2_10policy_hubIfjN4cuda3__47maximumIvEEE10Policy1000EPfSB_jS8_ffNS5_3std3__410__identityEEEvT0_T1_T2_T3_T4_T6_,@"STO_CUDA_ENTRY STV_DEFAULT"
_ZN3cub18CUB_300001_SM_10006detail6reduce28DeviceReduceSingleTileKernelINS2_10policy_hubIfjN4cuda3__47maximumIvEEE10Policy1000EPfSB_jS8_ffNS5_3std3__410__identityEEEvT0_T1_T2_T3_T4_T6_:
.text._ZN3cub18CUB_300001_SM_10006detail6reduce28DeviceReduceSingleTileKernelINS2_10policy_hubIfjN4cuda3__47maximumIvEEE10Policy1000EPfSB_jS8_ffNS5_3std3__410__identityEEEvT0_T1_T2_T3_T4_T6_:
        /* <DEDUP_REMOVED lines=13> */
.L_x_97:
[----:B------:R-:W0:Y:S01]  /*00d0*/  LDCU UR4, c[0x0][0x380] ;  /* 0x00007000ff0477ac */ /* 0x000e220008000800 */
[----:B------:R-:W-:Y:S01]  /*00e0*/  BSSY.RECONVERGENT B0, `(.L_x_98) ;  /* 0x00003e2000007945 */ /* 0x000fe20003800200 */
[----:B0-----:R-:W-:-:S09]  /*00f0*/  ULOP3.LUT UP0, URZ, UR4, 0xf, URZ, 0xc0, !UPT ;  /* 0x0000000f04ff7892 */ /* 0x001fd2000f80c0ff */
[----:B------:R-:W-:Y:S05]  /*0100*/  BRA.U UP0, `(.L_x_99) ;  /* 0x0000001d008c7547 */ /* 0x000fea000b800000 */
        /* <DEDUP_REMOVED lines=8> */
[----:B------:R-:W0:Y:S02]  /*0190*/  LDC.64 R4, c[0x0][0x380] ;  /* 0x0000e000ff047b82 */ /* 0x000e240000000a00 */
[----:B0-----:R-:W-:-:S05]  /*01a0*/  IMAD.WIDE.U32 R4, R0, 0x4, R4 ;  /* 0x0000000400047825 */ /* 0x001fca00078e0004 */
[----:B------:R0:W5:Y:S01]  /*01b0*/  LDG.E.CONSTANT R2, desc[UR6][R4.64] ;  /* 0x0000000604027981 */ /* 0x000162000c1e9900 */
[----:B------:R-:W-:-:S07]  /*01c0*/  VIADD R6, R0, 0x100 ;  /* 0x0000010000067836 */ /* 0x000fce0000000000 */
.L_x_102:
[----:B------:R-:W-:Y:S05]  /*01d0*/  BSYNC.RECONVERGENT B1 ;  /* 0x0000000000017941 */ /* 0x000fea0003800200 */
.L_x_101:
[----:B------:R-:W-:Y:S01]  /*01e0*/  ISETP.GE.U32.AND P0, PT, R6, R3, PT ;  /* 0x000000030600720c */ /* 0x000fe20003f06070 */
        /* <DEDUP_REMOVED lines=15> */
.L_x_107:
        /* <DEDUP_REMOVED lines=10> */
.L_x_106:
[----:B------:R-:W-:Y:S05]  /*0380*/  BSYNC.RECONVERGENT B2 ;  /* 0x0000000000027941 */ /* 0x000fea0003800200 */
.L_x_105:
[----:B------:R-:W-:Y:S05]  /*0390*/  @!P0 BRA `(.L_x_104) ;  /* 0x0000000400b88947 */ /* 0x000fea0003800000 */
[----:B------:R-:W0:Y:S01]  /*03a0*/  LDC.64 R4, c[0x0][0x380] ;  /* 0x0000e000ff047b82 */ /* 0x000e220000000a00 */
[----:B------:R-:W-:Y:S01]  /*03b0*/  IMAD.IADD R7, R3, 0x1, -R6 ;  /* 0x0000000103077824 */ /* 0x000fe200078e0a06 */
[----:B------:R-:W-:Y:S01]  /*03c0*/  BSSY.RECONVERGENT B2, `(.L_x_108) ;  /* 0x000003c000027945 */ /* 0x000fe20003800200 */
[----:B------:R-:W-:-:S03]  /*03d0*/  PLOP3.LUT P0, PT, PT, PT, PT, 0x80, 0x8 ;  /* 0x000000000008781c */ /* 0x000fc60003f0f070 */
[----:B------:R-:W-:Y:S01]  /*03e0*/  ISETP.GT.AND P1, PT, R7, 0xc00, PT ;  /* 0x00000c000700780c */ /* 0x000fe20003f24270 */
[----:B0-----:R-:W-:-:S12]  /*03f0*/  IMAD.WIDE.U32 R4, R6, 0x4, R4 ;  /* 0x0000000406047825 */ /* 0x001fd800078e0004 */
[----:B------:R-:W-:Y:S05]  /*0400*/  @!P1 BRA `(.L_x_109) ;  /* 0x0000000000dc9947 */ /* 0x000fea0003800000 */
[----:B------:R-:W-:Y:S01]  /*0410*/  PLOP3.LUT P0, PT, PT, PT, PT, 0x8, 0x80 ;  /* 0x000000000080781c */ /* 0x000fe20003f0e170 */
[----:B------:R-:W-:-:S12]  /*0420*/  VIADD R9, R3, 0xfffff400 ;  /* 0xfffff40003097836 */ /* 0x000fd80000000000 */
.L_x_110:
[----:B------:R-:W2:Y:S04]  /*0430*/  LDG.E.CONSTANT R17, desc[UR6][R4.64] ;  /* 0x0000000604117981 */ /* 0x000ea8000c1e9900 */
[----:B------:R-:W3:Y:S04]  /*0440*/  LDG.E.CONSTANT R19, desc[UR6][R4.64+0x400] ;  /* 0x0004000604137981 */ /* 0x000ee8000c1e9900 */
[----:B------:R-:W4:Y:S04]  /*0450*/  LDG.E.CONSTANT R21, desc[UR6][R4.64+0x800] ;  /* 0x0008000604157981 */ /* 0x000f28000c1e9900 */
        /* <DEDUP_REMOVED lines=12> */
[----:B------:R0:W4:Y:S01]  /*0520*/  LDG.E.CONSTANT R7, desc[UR6][R4.64+0x3c00] ;  /* 0x003c000604077981 */ /* 0x000122000c1e9900 */
[----:B------:R-:W-:-:S05]  /*0530*/  VIADD R6, R6, 0x1000 ;  /* 0x0000100006067836 */ /* 0x000fca0000000000 */
[----:B------:R-:W-:Y:S02]  /*0540*/  ISETP.GE.AND P2, PT, R6, R9, PT ;  /* 0x000000090600720c */ /* 0x000fe40003f46270 */
[----:B0-----:R-:W-:-:S05]  /*0550*/  IADD3 R4, P3, PT, R4, 0x4000, RZ ;  /* 0x0000400004047810 */ /* 0x001fca0007f7e0ff */
[----:B------:R-:W-:Y:S01]  /*0560*/  IMAD.X R5, RZ, RZ, R5, P3 ;  /* 0x000000ffff057224 */ /* 0x000fe200018e0605 */
        /* <DEDUP_REMOVED lines=33> */
.L_x_109:
[----:B------:R-:W-:Y:S05]  /*0780*/  BSYNC.RECONVERGENT B2 ;  /* 0x0000000000027941 */ /* 0x000fea0003800200 */
.L_x_108:
[----:B------:R-:W-:Y:S01]  /*0790*/  IMAD.IADD R7, R3, 0x1, -R6 ;  /* 0x0000000103077824 */ /* 0x000fe200078e0a06 */
[----:B------:R-:W-:Y:S04]  /*07a0*/  BSSY.RECONVERGENT B2, `(.L_x_111) ;  /* 0x000001f000027945 */ /* 0x000fe80003800200 */
[----:B------:R-:W-:-:S13]  /*07b0*/  ISETP.GT.AND P1, PT, R7, 0x400, PT ;  /* 0x000004000700780c */ /* 0x000fda0003f24270 */
[----:B------:R-:W-:Y:S05]  /*07c0*/  @!P1 BRA `(.L_x_112) ;  /* 0x0000000000709947 */ /* 0x000fea0003800000 */
[----:B------:R-:W2:Y:S04]  /*07d0*/  LDG.E.CONSTANT R7, desc[UR6][R4.64] ;  /* 0x0000000604077981 */ /* 0x000ea8000c1e9900 */
[----:B------:R-:W3:Y:S04]  /*07e0*/  LDG.E.CONSTANT R9, desc[UR6][R4.64+0x400] ;  /* 0x0004000604097981 */ /* 0x000ee8000c1e9900 */
[----:B------:R-:W4:Y:S04]  /*07f0*/  LDG.E.CONSTANT R11, desc[UR6][R4.64+0x800] ;  /* 0x00080006040b7981 */ /* 0x000f28000c1e9900 */
[----:B------:R-:W4:Y:S04]  /*0800*/  LDG.E.CONSTANT R13, desc[UR6][R4.64+0xc00] ;  /* 0x000c0006040d7981 */ /* 0x000f28000c1e9900 */
[----:B------:R-:W4:Y:S04]  /*0810*/  LDG.E.CONSTANT R15, desc[UR6][R4.64+0x1000] ;  /* 0x00100006040f7981 */ /* 0x000f28000c1e9900 */
[----:B------:R-:W4:Y:S04]  /*0820*/  LDG.E.CONSTANT R17, desc[UR6][R4.64+0x1400] ;  /* 0x0014000604117981 */ /* 0x000f28000c1e9900 */
[----:B------:R-:W4:Y:S04]  /*0830*/  LDG.E.CONSTANT R19, desc[UR6][R4.64+0x1800] ;  /* 0x0018000604137981 */ /* 0x000f28000c1e9900 */
[----:B------:R0:W4:Y:S01]  /*0840*/  LDG.E.CONSTANT R21, desc[UR6][R4.64+0x1c00] ;  /* 0x001c000604157981 */ /* 0x000122000c1e9900 */
[----:B------:R-:W-:Y:S01]  /*0850*/  VIADD R6, R6, 0x800 ;  /* 0x0000080006067836 */ /* 0x000fe20000000000 */
        /* <DEDUP_REMOVED lines=19> */
.L_x_112:
[----:B------:R-:W-:Y:S05]  /*0990*/  BSYNC.RECONVERGENT B2 ;  /* 0x0000000000027941 */ /* 0x000fea0003800200 */
.L_x_111:
[----:B------:R-:W-:-:S13]  /*09a0*/  ISETP.LT.OR P0, PT, R6, R3, P0 ;  /* 0x000000030600720c */ /* 0x000fda0000701670 */
[----:B------:R-:W-:Y:S05]  /*09b0*/  @!P0 BRA `(.L_x_104) ;  /* 0x0000000000308947 */ /* 0x000fea0003800000 */
        /* <DEDUP_REMOVED lines=12> */
.L_x_104:
[----:B------:R-:W-:Y:S05]  /*0a80*/  BSYNC.RECONVERGENT B1 ;  /* 0x0000000000017941 */ /* 0x000fea0003800200 */
.L_x_103:
[----:B------:R-:W-:Y:S01]  /*0a90*/  ISETP.GE.U32.AND P0, PT, R3, 0x100, PT ;  /* 0x000001000300780c */ /* 0x000fe20003f06070 */
        /* <DEDUP_REMOVED lines=10> */
[----:B------:R-:W1:Y:S06]  /*0b40*/  SHFL.DOWN PT, R3, R2, 0x2, 0x1f ;  /* 0x08401f0002037f89 */ /* 0x000e6c00000e0000 */
[----:B------:R-:W2:Y:S01]  /*0b50*/  @!P2 S2R R6, SR_CgaCtaId ;  /* 0x000000000006a919 */ /* 0x000ea20000008800 */
[----:B0-----:R-:W-:Y:S02]  /*0b60*/  @!P2 MOV R5, 0x400 ;  /* 0x000004000005a802 */ /* 0x001fe40000000f00 */
[----:B------:R-:W-:-:S04]  /*0b70*/  @!P2 SHF.R.U32.HI R4, RZ, 0x3, R0 ;  /* 0x00000003ff04a819 */ /* 0x000fc80000011600 */
[----:B------:R-:W-:Y:S02]  /*0b80*/  @!P2 LOP3.LUT R4, R4, 0x7c, RZ, 0xc0, !PT ;  /* 0x0000007c0404a812 */ /* 0x000fe400078ec0ff */
[----:B-1----:R-:W-:-:S04]  /*0b90*/  FSETP.GEU.AND P1, PT, R2, R3, PT ;  /* 0x000000030200720b */ /* 0x002fc80003f2e000 */
[----:B------:R-:W-:Y:S02]  /*0ba0*/  @!P0 FSEL R2, R3, R2, !P1 ;  /* 0x0000000203028208 */ /* 0x000fe40004800000 */
[----:B------:R-:W-:-:S03]  /*0bb0*/  ISETP.GT.AND P0, PT, R8, 0x1b, PT ;  /* 0x0000001b0800780c */ /* 0x000fc60003f04270 */
[----:B------:R-:W0:Y:S01]  /*0bc0*/  SHFL.DOWN PT, R3, R2, 0x4, 0x1f ;  /* 0x08801f0002037f89 */ /* 0x000e2200000e0000 */
[----:B--2---:R-:W-:-:S05]  /*0bd0*/  @!P2 LEA R5, R6, R5, 0x18 ;  /* 0x000000050605a211 */ /* 0x004fca00078ec0ff */
        /* <DEDUP_REMOVED lines=37> */
.L_x_113:
[----:B------:R-:W-:Y:S01]  /*0e30*/  LOP3.LUT R2, R0, 0x3e0, RZ, 0xc0, !PT ;  /* 0x000003e000027812 */ /* 0x000fe200078ec0ff */
[----:B------:R-:W1:Y:S04]  /*0e40*/  S2R R9, SR_LANEID ;  /* 0x0000000000097919 */ /* 0x000e680000000000 */
[----:B0-----:R-:W-:Y:S01]  /*0e50*/  VIADD R4, R2, 0x20 ;  /* 0x0000002002047836 */ /* 0x001fe20000000000 */
[----:B------:R-:W-:-:S04]  /*0e60*/  LOP3.LUT R2, RZ, R2, RZ, 0x33, !PT ;  /* 0x00000002ff027212 */ /* 0x000fc800078e33ff */
[----:B------:R-:W-:Y:S01]  /*0e70*/  ISETP.GT.U32.AND P0, PT, R4, R3, PT ;  /* 0x000000030400720c */ /* 0x000fe20003f04070 */
[----:B------:R-:W-:-:S05]  /*0e80*/  IMAD.IADD R2, R2, 0x1, R3 ;  /* 0x0000000102027824 */ /* 0x000fca00078e0203 */
        /* <DEDUP_REMOVED lines=65> */
.L_x_100:
[----:B------:R-:W0:Y:S01]  /*12a0*/  S2R R0, SR_TID.X ;  /* 0x0000000000007919 */ /* 0x000e220000002100 */
[----:B------:R-:W1:Y:S02]  /*12b0*/  LDCU.64 UR4, c[0x0][0x380] ;  /* 0x00007000ff0477ac */ /* 0x000e640008000a00 */
[----:B-1----:R-:W-:Y:S02]  /*12c0*/  IMAD.U32 R20, RZ, RZ, UR4 ;  /* 0x00000004ff147e24 */ /* 0x002fe4000f8e00ff */
[----:B------:R-:W-:Y:S02]  /*12d0*/  IMAD.U32 R21, RZ, RZ, UR5 ;  /* 0x00000005ff157e24 */ /* 0x000fe4000f8e00ff */
[----:B0-----:R-:W-:-:S04]  /*12e0*/  IMAD.SHL.U32 R2, R0, 0x4, RZ ;  /* 0x0000000400027824 */ /* 0x001fc800078e00ff */
[----:B------:R-:W-:-:S05]  /*12f0*/  IMAD.WIDE.U32 R22, R2, 0x4, R20 ;  /* 0x0000000402167825 */ /* 0x000fca00078e0014 */
[----:B------:R-:W2:Y:S04]  /*1300*/  LDG.E.128.CONSTANT R4, desc[UR6][R22.64] ;  /* 0x0000000616047981 */ /* 0x000ea8000c1e9d00 */
[----:B------:R-:W3:Y:S04]  /*1310*/  LDG.E.128.CONSTANT R8, desc[UR6][R22.64+0x1000] ;  /* 0x0010000616087981 */ /* 0x000ee8000c1e9d00 */
[----:B------:R-:W4:Y:S04]  /*1320*/  LDG.E.128.CONSTANT R12, desc[UR6][R22.64+0x2000] ;  /* 0x00200006160c7981 */ /* 0x000f28000c1e9d00 */
[----:B------:R0:W5:Y:S01]  /*1330*/  LDG.E.128.CONSTANT R16, desc[UR6][R22.64+0x3000] ;  /* 0x0030000616107981 */ /* 0x000162000c1e9d00 */
[----:B------:R-:W-:Y:S01]  /*1340*/  UMOV UR4, 0x1000 ;  /* 0x0000100000047882 */ /* 0x000fe20000000000 */
[----:B0-----:R-:W-:Y:S01]  /*1350*/  VIADD R22, R3, 0xfffff000 ;  /* 0xfffff00003167836 */ /* 0x001fe20000000000 */
        /* <DEDUP_REMOVED lines=33> */
[----:B------:R-:W-:-:S07]  /*1570*/  UMOV UR4, 0x1000 ;  /* 0x0000100000047882 */ /* 0x000fce0000000000 */
[----:B------:R-:W1:Y:S02]  /*1580*/  LDC.64 R20, c[0x0][0x380] ;  /* 0x0000e000ff147b82 */ /* 0x000e640000000a00 */
.L_x_117:
[----:B------:R-:W-:-:S04]  /*1590*/  VIADD R25, R2, UR4 ;  /* 0x0000000402197c36 */ /* 0x000fc80008000000 */
[----:B-1----:R-:W-:-:S05]  /*15a0*/  IMAD.WIDE.U32 R24, R25, 0x4, R20 ;  /* 0x0000000419187825 */ /* 0x002fca00078e0014 */
        /* <DEDUP_REMOVED lines=9> */
[----:B------:R-:W-:Y:S01]  /*1640*/  FSEL R4, R6, R5, !P1 ;  /* 0x0000000506047208 */ /* 0x000fe20004800000 */
[----:B0-----:R-:W-:Y:S01]  /*1650*/  VIADD R5, R3, -UR4 ;  /* 0x8000000403057c36 */ /* 0x001fe20008000000 */
        /* <DEDUP_REMOVED lines=22> */
[----:B------:R-:W-:Y:S02]  /*17c0*/  ISETP.GE.U32.AND P1, PT, R5, 0x1000, PT ;  /* 0x000010000500780c */ /* 0x000fe40003f26070 */
[----:B------:R-:W-:-:S04]  /*17d0*/  FSETP.GEU.AND P0, PT, R4, R17, PT ;  /* 0x000000110400720b */ /* 0x000fc80003f0e000 */
[----:B------:R-:W-:-:S04]  /*17e0*/  FSEL R17, R17, R4, !P0 ;  /* 0x0000000411117208 */ /* 0x000fc80004000000 */
[----:B------:R-:W-:-:S04]  /*17f0*/  FSETP.GEU.AND P0, PT, R17, R19, PT ;  /* 0x000000131100720b */ /* 0x000fc80003f0e000 */
[----:B------:R-:W-:Y:S01]  /*1800*/  FSEL R23, R19, R17, !P0 ;  /* 0x0000001113177208 */ /* 0x000fe20004000000 */
[----:B------:R-:W-:Y:S08]  /*1810*/  @!P1 BRA `(.L_x_116) ;  /* 0x0000000000f09947 */ /* 0x000ff00003800000 */
[----:B------:R-:W-:-:S06]  /*1820*/  UIADD3 UR4, UPT, UPT, UR4, 0x1000, URZ ;  /* 0x0000100004047890 */ /* 0x000fcc000fffe0ff */
[----:B------:R-:W-:-:S13]  /*1830*/  ISETP.LT.U32.AND P0, PT, R22, UR4, PT ;  /* 0x0000000416007c0c */ /* 0x000fda000bf01070 */
[----:B------:R-:W-:Y:S05]  /*1840*/  @!P0 BRA `(.L_x_117) ;  /* 0xfffffffc00508947 */ /* 0x000fea000383ffff */
.L_x_115:
[----:B------:R-:W-:-:S13]  /*1850*/  ISETP.LE.U32.AND P0, PT, R3, UR4, PT ;  /* 0x0000000403007c0c */ /* 0x000fda000bf03070 */
[----:B------:R-:W-:Y:S05]  /*1860*/  @P0 BRA `(.L_x_116) ;  /* 0x0000000000dc0947 */ /* 0x000fea0003800000 */
[----:B------:R-:W-:Y:S01]  /*1870*/  VIADD R5, R3, -UR4 ;  /* 0x8000000403057c36 */ /* 0x000fe20008000000 */
[----:B------:R-:W-:Y:S04]  /*1880*/  BSSY.RECONVERGENT B1, `(.L_x_116) ;  /* 0x0000035000017945 */ /* 0x000fe80003800200 */
[----:B------:R-:W-:-:S13]  /*1890*/  ISETP.GE.AND P0, PT, R0, R5, PT ;  /* 0x000000050000720c */ /* 0x000fda0003f06270 */
[----:B------:R-:W-:Y:S05]  /*18a0*/  @P0 BRA `(.L_x_118) ;  /* 0x0000000000c80947 */ /* 0x000fea0003800000 */
[----:B------:R-:W-:Y:S01]  /*18b0*/  LOP3.LUT R2, RZ, R0, RZ, 0x33, !PT ;  /* 0x00000000ff027212 */ /* 0x000fe200078e33ff */
[----:B------:R-:W-:Y:S01]  /*18c0*/  BSSY.RECONVERGENT B2, `(.L_x_119) ;  /* 0x0000015000027945 */ /* 0x000fe20003800200 */
[----:B------:R-:W-:Y:S02]  /*18d0*/  IMAD.MOV.U32 R4, RZ, RZ, R0 ;  /* 0x000000ffff047224 */ /* 0x000fe400078e0000 */
[----:B------:R-:W-:-:S04]  /*18e0*/  IADD3 R2, PT, PT, R3, -UR4, R2 ;  /* 0x8000000403027c10 */ /* 0x000fc8000fffe002 */
[C---:B------:R-:W-:Y:S02]  /*18f0*/  LOP3.LUT R3, R2.reuse, 0x300, RZ, 0xc0, !PT ;  /* 0x0000030002037812 */ /* 0x040fe400078ec0ff */
[----:B------:R-:W-:Y:S02]  /*1900*/  ISETP.GE.U32.AND P2, PT, R2, 0x300, PT ;  /* 0x000003000200780c */ /* 0x000fe40003f46070 */
[----:B------:R-:W-:-:S13]  /*1910*/  ISETP.NE.AND P0, PT, R3, 0x300, PT ;  /* 0x000003000300780c */ /* 0x000fda0003f05270 */
[----:B------:R-:W-:Y:S05]  /*1920*/  @!P0 BRA `(.L_x_120) ;  /* 0x0000000000388947 */ /* 0x000fea0003800000 */
[----:B------:R-:W-:Y:S01]  /*1930*/  LEA.HI R2, R2, 0x1, RZ, 0x18 ;  /* 0x0000000102027811 */ /* 0x000fe200078fc0ff */
[----:B------:R-:W-:Y:S02]  /*1940*/  VIADD R7, R0, UR4 ;  /* 0x0000000400077c36 */ /* 0x000fe40008000000 */
[----:B------:R-:W-:Y:S01]  /*1950*/  IMAD.MOV.U32 R4, RZ, RZ, R0 ;  /* 0x000000ffff047224 */ /* 0x000fe200078e0000 */
[----:B------:R-:W-:-:S05]  /*1960*/  LOP3.LUT R2, R2, 0x3, RZ, 0xc0, !PT ;  /* 0x0000000302027812 */ /* 0x000fca00078ec0ff */
[----:B------:R-:W-:-:S07]  /*1970*/  IMAD.MOV R6, RZ, RZ, -R2 ;  /* 0x000000ffff067224 */ /* 0x000fce00078e0a02 */
.L_x_121:
        /* <DEDUP_REMOVED lines=9> */
.L_x_120:
[----:B------:R-:W-:Y:S05]  /*1a10*/  BSYNC.RECONVERGENT B2 ;  /* 0x0000000000027941 */ /* 0x000fea0003800200 */
.L_x_119:
[----:B------:R-:W-:Y:S05]  /*1a20*/  @!P2 BRA `(.L_x_118) ;  /* 0x000000000068a947 */ /* 0x000fea0003800000 */
[C---:B------:R-:W-:Y:S02]  /*1a30*/  VIADD R12, R4.reuse, 0x200 ;  /* 0x00000200040c7836 */ /* 0x040fe40000000000 */
[----:B------:R-:W-:-:S07]  /*1a40*/  VIADD R13, R4, UR4 ;  /* 0x00000004040d7c36 */ /* 0x000fce0008000000 */
.L_x_122:
[----:B------:R-:W-:-:S04]  /*1a50*/  IMAD.WIDE.U32 R2, R13, 0x4, R20 ;  /* 0x000000040d027825 */ /* 0x000fc800078e0014 */
[C---:B------:R-:W-:Y:S02]  /*1a60*/  VIADD R7, R13.reuse, 0x100 ;  /* 0x000001000d077836 */ /* 0x040fe40000000000 */
[----:B------:R-:W2:Y:S01]  /*1a70*/  LDG.E.CONSTANT R2, desc[UR6][R2.64] ;  /* 0x0000000602027981 */ /* 0x000ea2000c1e9900 */
[----:B------:R-:W-:Y:S02]  /*1a80*/  VIADD R9, R13, 0x200 ;  /* 0x000002000d097836 */ /* 0x000fe40000000000 */
[----:B------:R-:W-:-:S04]  /*1a90*/  IMAD.WIDE.U32 R6, R7, 0x4, R20 ;  /* 0x0000000407067825 */ /* 0x000fc800078e0014 */
[--C-:B------:R-:W-:Y:S02]  /*1aa0*/  IMAD.WIDE.U32 R8, R9, 0x4, R20.reuse ;  /* 0x0000000409087825 */ /* 0x100fe400078e0014 */
[----:B------:R-:W3:Y:S02]  /*1ab0*/  LDG.E.CONSTANT R6, desc[UR6][R6.64] ;  /* 0x0000000606067981 */ /* 0x000ee4000c1e9900 */
[----:B------:R-:W-:Y:S02]  /*1ac0*/  VIADD R11, R13, 0x300 ;  /* 0x000003000d0b7836 */ /* 0x000fe40000000000 */
[----:B------:R-:W4:Y:S02]  /*1ad0*/  LDG.E.CONSTANT R8, desc[UR6][R8.64] ;  /* 0x0000000608087981 */ /* 0x000f24000c1e9900 */
[----:B------:R-:W-:-:S06]  /*1ae0*/  IMAD.WIDE.U32 R10, R11, 0x4, R20 ;  /* 0x000000040b0a7825 */ /* 0x000fcc00078e0014 */
        /* <DEDUP_REMOVED lines=14> */
.L_x_118:
[----:B------:R-:W-:Y:S05]  /*1bd0*/  BSYNC.RECONVERGENT B1 ;  /* 0x0000000000017941 */ /* 0x000fea0003800200 */
.L_x_116:
        /* <DEDUP_REMOVED lines=54> */
.L_x_99:
        /* <DEDUP_REMOVED lines=12> */
.L_x_125:
[----:B------:R-:W-:Y:S05]  /*2000*/  BSYNC.RECONVERGENT B1 ;  /* 0x0000000000017941 */ /* 0x000fea0003800200 */
.L_x_124:
        /* <DEDUP_REMOVED lines=16> */
.L_x_130:
        /* <DEDUP_REMOVED lines=10> */
.L_x_129:
[----:B------:R-:W-:Y:S05]  /*21b0*/  BSYNC.RECONVERGENT B2 ;  /* 0x0000000000027941 */ /* 0x000fea0003800200 */
.L_x_128:
        /* <DEDUP_REMOVED lines=10> */
.L_x_133:
        /* <DEDUP_REMOVED lines=53> */
.L_x_132:
[----:B------:R-:W-:Y:S05]  /*25b0*/  BSYNC.RECONVERGENT B2 ;  /* 0x0000000000027941 */ /* 0x000fea0003800200 */
.L_x_131:
        /* <DEDUP_REMOVED lines=32> */
.L_x_135:
[----:B------:R-:W-:Y:S05]  /*27c0*/  BSYNC.RECONVERGENT B2 ;  /* 0x0000000000027941 */ /* 0x000fea0003800200 */
.L_x_134:
        /* <DEDUP_REMOVED lines=14> */
.L_x_127:
[----:B------:R-:W-:Y:S05]  /*28b0*/  BSYNC.RECONVERGENT B1 ;  /* 0x0000000000017941 */ /* 0x000fea0003800200 */
.L_x_126:
        /* <DEDUP_REMOVED lines=58> */
.L_x_136:
        /* <DEDUP_REMOVED lines=71> */
.L_x_123:
[----:B------:R-:W0:Y:S01]  /*30d0*/  S2R R11, SR_TID.X ;  /* 0x00000000000b7919 */ /* 0x000e220000002100 */
[----:B------:R-:W1:Y:S02]  /*30e0*/  LDCU.64 UR4, c[0x0][0x380] ;  /* 0x00007000ff0477ac */ /* 0x000e640008000a00 */
[----:B-1----:R-:W-:Y:S02]  /*30f0*/  IMAD.U32 R6, RZ, RZ, UR4 ;  /* 0x00000004ff067e24 */ /* 0x002fe4000f8e00ff */
[----:B------:R-:W-:Y:S02]  /*3100*/  IMAD.U32 R7, RZ, RZ, UR5 ;  /* 0x00000005ff077e24 */ /* 0x000fe4000f8e00ff */
        /* <DEDUP_REMOVED lines=24> */
[----:B------:R-:W-:Y:S01]  /*3290*/  FSEL R15, R15, R10, !P3 ;  /* 0x0000000a0f0f7208 */ /* 0x000fe20005800000 */
[----:B------:R-:W-:Y:S01]  /*32a0*/  IMAD.MOV.U32 R10, RZ, RZ, 0x1000 ;  /* 0x00001000ff0a7424 */ /* 0x000fe200078e00ff */
[----:B------:R-:W-:-:S04]  /*32b0*/  FSETP.GEU.AND P0, PT, R12, R17, PT ;  /* 0x000000110c00720b */ /* 0x000fc80003f0e000 */
[----:B------:R-:W-:Y:S02]  /*32c0*/  FSEL R12, R17, R12, !P0 ;  /* 0x0000000c110c7208 */ /* 0x000fe40004000000 */
[----:B------:R-:W-:Y:S02]  /*32d0*/  FSETP.GEU.AND P0, PT, R0, R9, PT ;  /* 0x000000090000720b */ /* 0x000fe40003f0e000 */
[----:B------:R-:W-:Y:S02]  /*32e0*/  FSETP.GEU.AND P1, PT, R14, R19, PT ;  /* 0x000000130e00720b */ /* 0x000fe40003f2e000 */
[----:B------:R-:W-:Y:S01]  /*32f0*/  FSEL R9, R9, R0, !P0 ;  /* 0x0000000009097208 */ /* 0x000fe20004000000 */
[----:B------:R-:W-:Y:S01]  /*3300*/  VIADD R0, R3, 0xfffff000 ;  /* 0xfffff00003007836 */ /* 0x000fe20000000000 */
        /* <DEDUP_REMOVED lines=15> */
[----:B------:R-:W-:Y:S02]  /*3400*/  ISETP.GE.U32.AND P1, PT, R0, 0x1000, PT ;  /* 0x000010000000780c */ /* 0x000fe40003f26070 */
[----:B------:R-:W-:-:S04]  /*3410*/  FSETP.GEU.AND P0, PT, R8, R23, PT ;  /* 0x000000170800720b */ /* 0x000fc80003f0e000 */
[----:B------:R-:W-:-:S07]  /*3420*/  FSEL R12, R23, R8, !P0 ;  /* 0x00000008170c7208 */ /* 0x000fce0004000000 */
[----:B------:R-:W-:Y:S05]  /*3430*/  @!P1 BRA `(.L_x_137) ;  /* 0x0000000000f49947 */ /* 0x000fea0003800000 */
[----:B------:R-:W0:Y:S01]  /*3440*/  LDC R14, c[0x0][0x390] ;  /* 0x0000e400ff0e7b82 */ /* 0x000e220000000800 */
[----:B------:R-:W-:-:S07]  /*3450*/  IMAD.MOV.U32 R10, RZ, RZ, 0x1000 ;  /* 0x00001000ff0a7424 */ /* 0x000fce00078e00ff */
[----:B------:R-:W1:Y:S02]  /*3460*/  LDC.64 R6, c[0x0][0x380] ;  /* 0x0000e000ff067b82 */ /* 0x000e640000000a00 */
.L_x_139:
[----:B------:R-:W-:-:S04]  /*3470*/  IMAD.WIDE.U32 R2, R10, 0x4, R4 ;  /* 0x000000040a027825 */ /* 0x000fc800078e0004 */
[----:B------:R-:W-:Y:S01]  /*3480*/  IMAD.IADD R9, R11, 0x1, R10 ;  /* 0x000000010b097824 */ /* 0x000fe200078e020a */
[----:B------:R-:W2:Y:S03]  /*3490*/  LDG.E.CONSTANT R15, desc[UR6][R2.64+0x400] ;  /* 0x00040006020f7981 */ /* 0x000ea6000c1e9900 */
[----:B-1----:R-:W-:Y:S01]  /*34a0*/  IMAD.WIDE.U32 R8, R9, 0x4, R6 ;  /* 0x0000000409087825 */ /* 0x002fe200078e0006 */
        /* <DEDUP_REMOVED lines=14> */
[----:B------:R0:W5:Y:S02]  /*3590*/  LDG.E.CONSTANT R27, desc[UR6][R2.64+0x3c00] ;  /* 0x003c0006021b7981 */ /* 0x000164000c1e9900 */
[----:B0-----:R-:W-:-:S04]  /*35a0*/  IMAD.MOV.U32 R3, RZ, RZ, R14 ;  /* 0x000000ffff037224 */ /* 0x001fc800078e000e */
[----:B------:R-:W-:Y:S01]  /*35b0*/  IMAD.IADD R2, R3, 0x1, -R10 ;  /* 0x0000000103027824 */ /* 0x000fe200078e0a0a */
        /* <DEDUP_REMOVED lines=34> */
[----:B------:R-:W-:-:S05]  /*37e0*/  VIADD R10, R10, 0x1000 ;  /* 0x000010000a0a7836 */ /* 0x000fca0000000000 */
[----:B------:R-:W-:-:S13]  /*37f0*/  ISETP.GT.U32.AND P0, PT, R10, R0, PT ;  /* 0x000000000a00720c */ /* 0x000fda0003f04070 */
[----:B------:R-:W-:Y:S05]  /*3800*/  @!P0 BRA `(.L_x_139) ;  /* 0xfffffffc00188947 */ /* 0x000fea000383ffff */
.L_x_137:
[----:B------:R-:W-:-:S13]  /*3810*/  ISETP.GE.U32.AND P0, PT, R10, R3, PT ;  /* 0x000000030a00720c */ /* 0x000fda0003f06070 */
        /* <DEDUP_REMOVED lines=13> */
[----:B------:R-:W-:Y:S01]  /*38f0*/  LEA.HI R2, R2, 0x1, RZ, 0x18 ;  /* 0x0000000102027811 */ /* 0x000fe200078fc0ff */
[----:B------:R-:W-:Y:S02]  /*3900*/  IMAD.IADD R9, R11, 0x1, R10 ;  /* 0x000000010b097824 */ /* 0x000fe400078e020a */
[----:B------:R-:W-:Y:S01]  /*3910*/  IMAD.MOV.U32 R5, RZ, RZ, R11 ;  /* 0x000000ffff057224 */ /* 0x000fe200078e000b */
[----:B------:R-:W-:-:S05]  /*3920*/  LOP3.LUT R2, R2, 0x3, RZ, 0xc0, !PT ;  /* 0x0000000302027812 */ /* 0x000fca00078ec0ff */
[----:B------:R-:W-:-:S07]  /*3930*/  IMAD.MOV R4, RZ, RZ, -R2 ;  /* 0x000000ffff047224 */ /* 0x000fce00078e0a02 */
.L_x_143:
        /* <DEDUP_REMOVED lines=9> */
.L_x_142:
[----:B------:R-:W-:Y:S05]  /*39d0*/  BSYNC.RECONVERGENT B2 ;  /* 0x0000000000027941 */ /* 0x000fea0003800200 */
.L_x_141:
[----:B------:R-:W-:Y:S05]  /*39e0*/  @!P2 BRA `(.L_x_140) ;  /* 0x000000000068a947 */ /* 0x000fea0003800000 */
[C---:B------:R-:W-:Y:S02]  /*39f0*/  IMAD.IADD R13, R5.reuse, 0x1, R10 ;  /* 0x00000001050d7824 */ /* 0x040fe400078e020a */
[----:B------:R-:W-:-:S07]  /*3a00*/  VIADD R10, R5, 0x200 ;  /* 0x00000200050a7836 */ /* 0x000fce0000000000 */
.L_x_144:
        /* <DEDUP_REMOVED lines=24> */
.L_x_140:
[----:B------:R-:W-:Y:S05]  /*3b90*/  BSYNC.RECONVERGENT B1 ;  /* 0x0000000000017941 */ /* 0x000fea0003800200 */
.L_x_138:
        /* <DEDUP_REMOVED lines=54> */
.L_x_114:
[----:B------:R-:W-:Y:S05]  /*3f00*/  BSYNC.RECONVERGENT B0 ;  /* 0x0000000000007941 */ /* 0x000fea0003800200 */
.L_x_98:
[----:B------:R-:W-:Y:S05]  /*3f10*/  @P0 EXIT ;  /* 0x000000000000094d */ /* 0x000fea0003800000 */
[----:B------:R-:W0:Y:S01]  /*3f20*/  LDCU UR4, c[0x0][0x398] ;  /* 0x00007300ff0477ac */ /* 0x000e220008000800 */
[----:B------:R-:W1:Y:S01]  /*3f30*/  LDC.64 R4, c[0x0][0x388] ;  /* 0x0000e200ff047b82 */ /* 0x000e620000000a00 */
[----:B0-----:R-:W-:-:S04]  /*3f40*/  FSETP.GT.AND P0, PT, R2, UR4, PT ;  /* 0x0000000402007c0b */ /* 0x001fc8000bf04000 */
[----:B------:R-:W-:-:S05]  /*3f50*/  FSEL R3, R2, UR4, P0 ;  /* 0x0000000402037c08 */ /* 0x000fca0008000000 */
[----:B-1----:R-:W-:Y:S01]  /*3f60*/  STG.E desc[UR6][R4.64], R3 ;  /* 0x0000000304007986 */ /* 0x002fe2000c101906 */
[----:B------:R-:W-:Y:S05]  /*3f70*/  EXIT ;  /* 0x000000000000794d */ /* 0x000fea0003800000 */
.L_x_145:
        /* <DEDUP_REMOVED lines=16> */
.L_x_160:


//--------------------- .text._ZN3cub18CUB_300001_SM_10006detail11EmptyKernelIvEEvv --------------------------
	.section	.text._ZN3cub18CUB_300001_SM_10006detail11EmptyKernelIvEEvv,"ax",@progbits
	.align	128
        .global         _ZN3cub18CUB_300001_SM_10006detail11EmptyKernelIvEEvv
        .type           _ZN3cub18CUB_300001_SM_10006detail11EmptyKernelIvEEvv,@function
        .size           _ZN3cub18CUB_300001_SM_10006detail11EmptyKernelIvEEvv,(.L_x_161 - _ZN3cub18CUB_300001_SM_10006detail11EmptyKernelIvEEvv)
        .other          _ZN3cub18CUB_300001_SM_10006detail11EmptyKernelIvEEvv,@"STO_CUDA_ENTRY STV_DEFAULT"
_ZN3cub18CUB_300001_SM_10006detail11EmptyKernelIvEEvv:
.text._ZN3cub18CUB_300001_SM_10006detail11EmptyKernelIvEEvv:
[----:B------:R-:W-:Y:S01]  /*0000*/  LDC R1, c[0x0][0x37c] ;  /* 0x0000df00ff017b82 */ /* 0x000fe20000000800 */
[----:B------:R-:W-:Y:S05]  /*0010*/  EXIT ;  /* 0x000000000000794d */ /* 0x000fea0003800000 */
.L_x_146:
        /* <DEDUP_REMOVED lines=14> */
.L_x_161:


//--------------------- .text._Z13processBlocksP11BlockOfGridiPf --------------------------
	.section	.text._Z13processBlocksP11BlockOfGridiPf,"ax",@progbits
	.align	128
        .global         _Z13processBlocksP11BlockOfGridiPf
        .type           _Z13processBlocksP11BlockOfGridiPf,@function
        .size           _Z13processBlocksP11BlockOfGridiPf,(.L_x_162 - _Z13processBlocksP11BlockOfGridiPf)
        .other          _Z13processBlocksP11BlockOfGridiPf,@"STO_CUDA_ENTRY STV_DEFAULT"
_Z13processBlocksP11BlockOfGridiPf:
.text._Z13processBlocksP11BlockOfGridiPf:
[----:B------:R-:W0:Y:S01]  /*0000*/  LDC R1, c[0x0][0x37c] ;  /* 0x0000df00ff017b82 */ /* 0x000e220000000800 */
[----:B------:R-:W1:Y:S01]  /*0010*/  S2R R0, SR_TID.X ;  /* 0x0000000000007919 */ /* 0x000e620000002100 */
[----:B------:R-:W1:Y:S01]  /*0020*/  LDCU UR6, c[0x0][0x388] ;  /* 0x00007100ff0677ac */ /* 0x000e620008000800 */
[----:B0-----:R-:W-:Y:S01]  /*0030*/  VIADD R1, R1, 0xfffffff8 ;  /* 0xfffffff801017836 */ /* 0x001fe20000000000 */
[----:B------:R-:W0:Y:S01]  /*0040*/  LDCU UR4, c[0x0][0x2f8] ;  /* 0x00005f00ff0477ac */ /* 0x000e220008000800 */
[----:B------:R-:W2:Y:S03]  /*0050*/  LDCU UR5, c[0x0][0x2fc] ;  /* 0x00005f80ff0577ac */ /* 0x000ea60008000800 */
[----:B0-----:R-:W-:-:S05]  /*0060*/  IADD3 R2, P1, PT, R1, UR4, RZ ;  /* 0x0000000401027c10 */ /* 0x001fca000ff3e0ff */
[----:B--2---:R-:W-:Y:S01]  /*0070*/  IMAD.X R16, RZ, RZ, UR5, P1 ;  /* 0x00000005ff107e24 */ /* 0x004fe200088e06ff */
[----:B-1----:R-:W-:-:S13]  /*0080*/  ISETP.GE.AND P0, PT, R0, UR6, PT ;  /* 0x0000000600007c0c */ /* 0x002fda000bf06270 */
[----:B------:R-:W-:Y:S05]  /*0090*/  @P0 EXIT ;  /* 0x000000000000094d */ /* 0x000fea0003800000 */
[----:B------:R-:W0:Y:S01]  /*00a0*/  LDC.64 R8, c[0x0][0x390] ;  /* 0x0000e400ff087b82 */ /* 0x000e220000000a00 */
[----:B------:R-:W0:Y:S01]  /*00b0*/  LDCU.64 UR36, c[0x0][0x358] ;  /* 0x00006b00ff2477ac */ /* 0x000e220008000a00 */
[----:B------:R-:W-:Y:S01]  /*00c0*/  MOV R17, 0x148 ;  /* 0x0000014800117802 */ /* 0x000fe20000000f00 */
[----:B------:R-:W1:Y:S01]  /*00d0*/  LDCU.64 UR4, c[0x4][0x140] ;  /* 0x01002800ff0477ac */ /* 0x000e620008000a00 */
[----:B0-----:R-:W2:Y:S04]  /*00e0*/  LDG.E R8, desc[UR36][R8.64] ;  /* 0x0000002408087981 */ /* 0x001ea8000c1e1900 */
[----:B------:R0:W3:Y:S01]  /*00f0*/  LDC.64 R12, c[0x4][R17] ;  /* 0x01000000110c7b82 */ /* 0x0000e20000000a00 */
[----:B-1----:R-:W-:Y:S01]  /*0100*/  MOV R4, UR4 ;  /* 0x0000000400047c02 */ /* 0x002fe20008000f00 */
[----:B------:R-:W-:Y:S01]  /*0110*/  IMAD.U32 R5, RZ, RZ, UR5 ;  /* 0x00000005ff057e24 */ /* 0x000fe2000f8e00ff */
[----:B------:R-:W-:Y:S01]  /*0120*/  MOV R7, R16 ;  /* 0x0000001000077202 */ /* 0x000fe20000000f00 */
[----:B------:R-:W-:Y:S01]  /*0130*/  IMAD.MOV.U32 R6, RZ, RZ, R2 ;  /* 0x000000ffff067224 */ /* 0x000fe200078e0002 */
[----:B--2---:R-:W1:Y:S02]  /*0140*/  F2F.F64.F32 R10, R8 ;  /* 0x00000008000a7310 */ /* 0x004e640000201800 */
[----:B-1-3--:R0:W-:Y:S04]  /*0150*/  STL.64 [R1], R10 ;  /* 0x0000000a01007387 */ /* 0x00a1e80000100a00 */
[----:B------:R-:W-:-:S07]  /*0160*/  LEPC R20, `(.L_x_147) ;  /* 0x000000001014794e */ /* 0x000fce0000000000 */
[----:B0-----:R-:W-:Y:S05]  /*0170*/  CALL.ABS.NOINC R12 ;  /* 0x000000000c007343 */ /* 0x001fea0003c00000 */
.L_x_147:
[----:B------:R-:W0:Y:S01]  /*0180*/  LDC.64 R10, c[0x0][0x390] ;  /* 0x0000e400ff0a7b82 */ /* 0x000e220000000a00 */
[----:B------:R-:W1:Y:S01]  /*0190*/  LDCU.64 UR4, c[0x4][0x140] ;  /* 0x01002800ff0477ac */ /* 0x000e620008000a00 */
[----:B0-----:R-:W2:Y:S06]  /*01a0*/  LDG.E R0, desc[UR36][R10.64+0x4] ;  /* 0x000004240a007981 */ /* 0x001eac000c1e1900 */
[----:B------:R0:W3:Y:S01]  /*01b0*/  LDC.64 R12, c[0x4][R17] ;  /* 0x01000000110c7b82 */ /* 0x0000e20000000a00 */
[----:B-1----:R-:W-:Y:S01]  /*01c0*/  IMAD.U32 R4, RZ, RZ, UR4 ;  /* 0x00000004ff047e24 */ /* 0x002fe2000f8e00ff */
[----:B------:R-:W-:Y:S01]  /*01d0*/  MOV R6, R2 ;  /* 0x0000000200067202 */ /* 0x000fe20000000f00 */
[----:B------:R-:W-:-:S02]  /*01e0*/  IMAD.U32 R5, RZ, RZ, UR5 ;  /* 0x00000005ff057e24 */ /* 0x000fc4000f8e00ff */
[----:B------:R-:W-:Y:S01]  /*01f0*/  IMAD.MOV.U32 R7, RZ, RZ, R16 ;  /* 0x000000ffff077224 */ /* 0x000fe200078e0010 */
[----:B--2---:R-:W1:Y:S02]  /*0200*/  F2F.F64.F32 R8, R0 ;  /* 0x0000000000087310 */ /* 0x004e640000201800 */
[----:B-1-3--:R0:W-:Y:S04]  /*0210*/  STL.64 [R1], R8 ;  /* 0x0000000801007387 */ /* 0x00a1e80000100a00 */
[----:B------:R-:W-:-:S07]  /*0220*/  LEPC R20, `(.L_x_148) ;  /* 0x000000001014794e */ /* 0x000fce0000000000 */
[----:B0-----:R-:W-:Y:S05]  /*0230*/  CALL.ABS.NOINC R12 ;  /* 0x000000000c007343 */ /* 0x001fea0003c00000 */
.L_x_148:
[----:B------:R-:W0:Y:S01]  /*0240*/  LDC.64 R10, c[0x0][0x390] ;  /* 0x0000e400ff0a7b82 */ /* 0x000e220000000a00 */
[----:B------:R-:W1:Y:S01]  /*0250*/  LDCU.64 UR4, c[0x4][0x140] ;  /* 0x01002800ff0477ac */ /* 0x000e620008000a00 */
[----:B0-----:R-:W2:Y:S06]  /*0260*/  LDG.E R0, desc[UR36][R10.64+0x8] ;  /* 0x000008240a007981 */ /* 0x001eac000c1e1900 */
[----:B------:R0:W3:Y:S01]  /*0270*/  LDC.64 R12, c[0x4][R17] ;  /* 0x01000000110c7b82 */ /* 0x0000e20000000a00 */
[----:B-1----:R-:W-:Y:S01]  /*0280*/  IMAD.U32 R4, RZ, RZ, UR4 ;  /* 0x00000004ff047e24 */ /* 0x002fe2000f8e00ff */
[----:B------:R-:W-:Y:S01]  /*0290*/  MOV R5, UR5 ;  /* 0x0000000500057c02 */ /* 0x000fe20008000f00 */
[----:B------:R-:W-:-:S02]  /*02a0*/  IMAD.MOV.U32 R6, RZ, RZ, R2 ;  /* 0x000000ffff067224 */ /* 0x000fc400078e0002 */
[----:B------:R-:W-:Y:S01]  /*02b0*/  IMAD.MOV.U32 R7, RZ, RZ, R16 ;  /* 0x000000ffff077224 */ /* 0x000fe200078e0010 */
[----:B--2---:R-:W1:Y:S02]  /*02c0*/  F2F.F64.F32 R8, R0 ;  /* 0x0000000000087310 */ /* 0x004e640000201800 */
[----:B-1-3--:R0:W-:Y:S04]  /*02d0*/  STL.64 [R1], R8 ;  /* 0x0000000801007387 */ /* 0x00a1e80000100a00 */
[----:B------:R-:W-:-:S07]  /*02e0*/  LEPC R20, `(.L_x_149) ;  /* 0x000000001014794e */ /* 0x000fce0000000000 */
[----:B0-----:R-:W-:Y:S05]  /*02f0*/  CALL.ABS.NOINC R12 ;  /* 0x000000000c007343 */ /* 0x001fea0003c00000 */
.L_x_149:
[----:B------:R-:W0:Y:S01]  /*0300*/  LDC.64 R10, c[0x0][0x390] ;  /* 0x0000e400ff0a7b82 */ /* 0x000e220000000a00 */
[----:B------:R-:W1:Y:S01]  /*0310*/  LDCU.64 UR4, c[0x4][0x140] ;  /* 0x01002800ff0477ac */ /* 0x000e620008000a00 */
[----:B0-----:R-:W2:Y:S06]  /*0320*/  LDG.E R0, desc[UR36][R10.64+0xc] ;  /* 0x00000c240a007981 */ /* 0x001eac000c1e1900 */
        /* <DEDUP_REMOVED lines=9> */
.L_x_150:
        /* <DEDUP_REMOVED lines=12> */
.L_x_151:
        /* <DEDUP_REMOVED lines=12> */
.L_x_152:
        /* <DEDUP_REMOVED lines=12> */
.L_x_153:
[----:B------:R-:W0:Y:S01]  /*0600*/  LDC.64 R10, c[0x0][0x390] ;  /* 0x0000e400ff0a7b82 */ /* 0x000e220000000a00 */
[----:B------:R-:W1:Y:S01]  /*0610*/  LDCU.64 UR4, c[0x4][0x140] ;  /* 0x01002800ff0477ac */ /* 0x000e620008000a00 */
[----:B0-----:R-:W2:Y:S06]  /*0620*/  LDG.E R0, desc[UR36][R10.64+0x1c] ;  /* 0x00001c240a007981 */ /* 0x001eac000c1e1900 */
[----:B------:R0:W3:Y:S01]  /*0630*/  LDC.64 R12, c[0x4][R17] ;  /* 0x01000000110c7b82 */ /* 0x0000e20000000a00 */
[----:B-1----:R-:W-:Y:S01]  /*0640*/  IMAD.U32 R4, RZ, RZ, UR4 ;  /* 0x00000004ff047e24 */ /* 0x002fe2000f8e00ff */
[----:B------:R-:W-:Y:S01]  /*0650*/  MOV R5, UR5 ;  /* 0x0000000500057c02 */ /* 0x000fe20008000f00 */
[----:B------:R-:W-:Y:S01]  /*0660*/  IMAD.MOV.U32 R6, RZ, RZ, R2 ;  /* 0x000000ffff067224 */ /* 0x000fe200078e0002 */
[----:B------:R-:W-:Y:S01]  /*0670*/  MOV R7, R16 ;  /* 0x0000001000077202 */ /* 0x000fe20000000f00 */
[----:B--2---:R-:W1:Y:S02]  /*0680*/  F2F.F64.F32 R8, R0 ;  /* 0x0000000000087310 */ /* 0x004e640000201800 */
[----:B-1-3--:R0:W-:Y:S04]  /*0690*/  STL.64 [R1], R8 ;  /* 0x0000000801007387 */ /* 0x00a1e80000100a00 */
[----:B------:R-:W-:-:S07]  /*06a0*/  LEPC R20, `(.L_x_154) ;  /* 0x000000001014794e */ /* 0x000fce0000000000 */
[----:B0-----:R-:W-:Y:S05]  /*06b0*/  CALL.ABS.NOINC R12 ;  /* 0x000000000c007343 */ /* 0x001fea0003c00000 */
.L_x_154:
        /* <DEDUP_REMOVED lines=12> */
.L_x_155:
        /* <DEDUP_REMOVED lines=12> */
.L_x_156:
[----:B------:R-:W-:Y:S05]  /*0840*/  EXIT ;  /* 0x000000000000794d */ /* 0x000fea0003800000 */
.L_x_157:
        /* <DEDUP_REMOVED lines=11> */
.L_x_162:


//--------------------- .nv.global.init           --------------------------
	.section	.nv.global.init,"aw",@progbits
.nv.global.init:
	.type		$str,@object
	.size		$str,(.L_40 - $str)
$str:
        /*0000*/ 	.byte	0x25, 0x66, 0x20, 0x0a, 0x00
.L_40:


//--------------------- .nv.shared._ZN3cub18CUB_300001_SM_10006detail6reduce28DeviceReduceSingleTileKernelINS2_10policy_hubIfjN4cuda3__47maximumIvEEE10Policy1000EPfSB_iS8_ffNS5_3std3__410__identityEEEvT0_T1_T2_T3_T4_T6_ --------------------------
	.section	.nv.shared._ZN3cub18CUB_300001_SM_10006detail6reduce28DeviceReduceSingleTileKernelINS2_10policy_hubIfjN4cuda3__47maximumIvEEE10Policy1000EPfSB_iS8_ffNS5_3std3__410__identityEEEvT0_T1_T2_T3_T4_T6_,"aw",@nobits
	.sectionflags	@""
	.align	4
.nv.shared._ZN3cub18CUB_300001_SM_10006detail6reduce28DeviceReduceSingleTileKernelINS2_10policy_hubIfjN4cuda3__47maximumIvEEE10Policy1000EPfSB_iS8_ffNS5_3std3__410__identityEEEvT0_T1_T2_T3_T4_T6_:
	.zero		1068


//--------------------- .nv.shared.reserved.0     --------------------------
	.section	.nv.shared.reserved.0,"aw",@nobits
	.weak		__nv_reservedSMEM_offset_0_alias
	.size		__nv_reservedSMEM_offset_0_alias, 0, 64
	.other		__nv_reservedSMEM_offset_0_alias,@"STO_CUDA_RESERVED_SHARED STV_DEFAULT"
__nv_reservedSMEM_offset_0_alias:
	.zero		0
	.zero		64


//--------------------- .nv.global                --------------------------
	.section	.nv.global,"aw",@nobits
.nv.global:
	.type		_ZN34_INTERNAL_f49564fa_4_k_cu_1b1cd9606thrust24THRUST_300001_SM_1000_NS12placeholders2_5E,@object
	.size		_ZN34_INTERNAL_f49564fa_4_k_cu_1b1cd9606thrust24THRUST_300001_SM_1000_NS12placeholders2_5E,(_ZN34_INTERNAL_f49564fa_4_k_cu_1b1cd9604cuda3std3__45__cpo6cbeginE - _ZN34_INTERNAL_f49564fa_4_k_cu_1b1cd9606thrust24THRUST_300001_SM_1000_NS12placeholders2_5E)
_ZN34_INTERNAL_f49564fa_4_k_cu_1b1cd9606thrust24THRUST_300001_SM_1000_NS12placeholders2_5E:
	.zero		1
	.type		_ZN34_INTERNAL_f49564fa_4_k_cu_1b1cd9604cuda3std3__45__cpo6cbeginE,@object
	.size		_ZN34_INTERNAL_f49564fa_4_k_cu_1b1cd9604cuda3std3__45__cpo6cbeginE,(_ZN34_INTERNAL_f49564fa_4_k_cu_1b1cd9604cuda3std6ranges3__45__cpo6cbeginE - _ZN34_INTERNAL_f49564fa_4_k_cu_1b1cd9604cuda3std3__45__cpo6cbeginE)
_ZN34_INTERNAL_f49564fa_4_k_cu_1b1cd9604cuda3std3__45__cpo6cbeginE:
	.zero		1
	.type		_ZN34_INTERNAL_f49564fa_4_k_cu_1b1cd9604cuda3std6ranges3__45__cpo6cbeginE,@object
	.size		_ZN34_INTERNAL_f49564fa_4_k_cu_1b1cd9604cuda3std6ranges3__45__cpo6cbeginE,(_ZN34_INTERNAL_f49564fa_4_k_cu_1b1cd9604cuda3std3__48in_placeE - _ZN34_INTERNAL_f49564fa_4_k_cu_1b1cd9604cuda3std6ranges3__45__cpo6cbeginE)
_ZN34_INTERNAL_f49564fa_4_k_cu_1b1cd9604cuda3std6ranges3__45__cpo6cbeginE:
	.zero		1
	.type		_ZN34_INTERNAL_f49564fa_4_k_cu_1b1cd9604cuda3std3__48in_placeE,@object
	.size		_ZN34_INTERNAL_f49564fa_4_k_cu_1b1cd9604cuda3std3__48in_placeE,(_ZN34_INTERNAL_f49564fa_4_k_cu_1b1cd9604cuda3std6ranges3__45__cpo4sizeE - _ZN34_INTERNAL_f49564fa_4_k_cu_1b1cd9604cuda3std3__48in_placeE)
_ZN34_INTERNAL_f49564fa_4_k_cu_1b1cd9604cuda3std3__48in_placeE:
	.zero		1
	.type		_ZN34_INTERNAL_f49564fa_4_k_cu_1b1cd9604cuda3std6ranges3__45__cpo4sizeE,@object
	.size		_ZN34_INTERNAL_f49564fa_4_k_cu_1b1cd9604cuda3std6ranges3__45__cpo4sizeE,(_ZN34_INTERNAL_f49564fa_4_k_cu_1b1cd9606thrust24THRUST_300001_SM_1000_NS12placeholders2_9E - _ZN34_INTERNAL_f49564fa_4_k_cu_1b1cd9604cuda3std6ranges3__45__cpo4sizeE)
_ZN34_INTERNAL_f49564fa_4_k_cu_1b1cd9604cuda3std6ranges3__45__cpo4sizeE:
	.zero		1
	.type		_ZN34_INTERNAL_f49564fa_4_k_cu_1b1cd9606thrust24THRUST_300001_SM_1000_NS12placeholders2_9E,@object
	.size		_ZN34_INTERNAL_f49564fa_4_k_cu_1b1cd9606thrust24THRUST_300001_SM_1000_NS12placeholders2_9E,(_ZN34_INTERNAL_f49564fa_4_k_cu_1b1cd9604cuda3std3__45__cpo7crbeginE - _ZN34_INTERNAL_f49564fa_4_k_cu_1b1cd9606thrust24THRUST_300001_SM_1000_NS12placeholders2_9E)
_ZN34_INTERNAL_f49564fa_4_k_cu_1b1cd9606thrust24THRUST_300001_SM_1000_NS12placeholders2_9E:
	.zero		1
	.type		_ZN34_INTERNAL_f49564fa_4_k_cu_1b1cd9604cuda3std3__45__cpo7crbeginE,@object
	.size		_ZN34_INTERNAL_f49564fa_4_k_cu_1b1cd9604cuda3std3__45__cpo7crbeginE,(_ZN34_INTERNAL_f49564fa_4_k_cu_1b1cd9604cuda3std6ranges3__45__cpo4nextE - _ZN34_INTERNAL_f49564fa_4_k_cu_1b1cd9604cuda3std3__45__cpo7crbeginE)
_ZN34_INTERNAL_f49564fa_4_k_cu_1b1cd9604cuda3std3__45__cpo7crbeginE:
	.zero		1
	.type		_ZN34_INTERNAL_f49564fa_4_k_cu_1b1cd9604cuda3std6ranges3__45__cpo4nextE,@object
	.size		_ZN34_INTERNAL_f49564fa_4_k_cu_1b1cd9604cuda3std6ranges3__45__cpo4nextE,(_ZN34_INTERNAL_f49564fa_4_k_cu_1b1cd9604cuda3std6ranges3__45__cpo4swapE - _ZN34_INTERNAL_f49564fa_4_k_cu_1b1cd9604cuda3std6ranges3__45__cpo4nextE)
_ZN34_INTERNAL_f49564fa_4_k_cu_1b1cd9604cuda3std6ranges3__45__cpo4nextE:
	.zero		1
	.type		_ZN34_INTERNAL_f49564fa_4_k_cu_1b1cd9604cuda3std6ranges3__45__cpo4swapE,@object
	.size		_ZN34_INTERNAL_f49564fa_4_k_cu_1b1cd9604cuda3std6ranges3__45__cpo4swapE,(_ZN34_INTERNAL_f49564fa_4_k_cu_1b1cd9606thrust24THRUST_300001_SM_1000_NS12placeholders2_1E - _ZN34_INTERNAL_f49564fa_4_k_cu_1b1cd9604cuda3std6ranges3__45__cpo4swapE)
_ZN34_INTERNAL_f49564fa_4_k_cu_1b1cd9604cuda3std6ranges3__45__cpo4swapE:
	.zero		1
	.type		_ZN34_INTERNAL_f49564fa_4_k_cu_1b1cd9606thrust24THRUST_300001_SM_1000_NS12placeholders2_1E,@object
	.size		_ZN34_INTERNAL_f49564fa_4_k_cu_1b1cd9606thrust24THRUST_300001_SM_1000_NS12placeholders2_1E,(_ZN34_INTERNAL_f49564fa_4_k_cu_1b1cd9606thrust24THRUST_300001_SM_1000_NS12placeholders2_3E - _ZN34_INTERNAL_f49564fa_4_k_cu_1b1cd9606thrust24THRUST_300001_SM_1000_NS12placeholders2_1E)
_ZN34_INTERNAL_f49564fa_4_k_cu_1b1cd9606thrust24THRUST_300001_SM_1000_NS12placeholders2_1E:
	.zero		1
	.type		_ZN34_INTERNAL_f49564fa_4_k_cu_1b1cd9606thrust24THRUST_300001_SM_1000_NS12placeholders2_3E,@object
	.size		_ZN34_INTERNAL_f49564fa_4_k_cu_1b1cd9606thrust24THRUST_300001_SM_1000_NS12placeholders2_3E,(_ZN34_INTERNAL_f49564fa_4_k_cu_1b1cd9604cuda3std3__45__cpo5beginE - _ZN34_INTERNAL_f49564fa_4_k_cu_1b1cd9606thrust24THRUST_300001_SM_1000_NS12placeholders2_3E)
_ZN34_INTERNAL_f49564fa_4_k_cu_1b1cd9606thrust24THRUST_300001_SM_1000_NS12placeholders2_3E:
	.zero		1
	.type		_ZN34_INTERNAL_f49564fa_4_k_cu_1b1cd9604cuda3std3__45__cpo5beginE,@object
	.size		_ZN34_INTERNAL_f49564fa_4_k_cu_1b1cd9604cuda3std3__45__cpo5beginE,(_ZN34_INTERNAL_f49564fa_4_k_cu_1b1cd9604cuda3std6ranges3__45__cpo5beginE - _ZN34_INTERNAL_f49564fa_4_k_cu_1b1cd9604cuda3std3__45__cpo5beginE)
_ZN34_INTERNAL_f49564fa_4_k_cu_1b1cd9604cuda3std3__45__cpo5beginE:
	.zero		1
	.type		_ZN34_INTERNAL_f49564fa_4_k_cu_1b1cd9604cuda3std6ranges3__45__cpo5beginE,@object
	.size		_ZN34_INTERNAL_f49564fa_4_k_cu_1b1cd9604cuda3std6ranges3__45__cpo5beginE,(_ZN34_INTERNAL_f49564fa_4_k_cu_1b1cd9604cuda3std3__436_GLOBAL__N__f49564fa_4_k_cu_1b1cd9606ignoreE - _ZN34_INTERNAL_f49564fa_4_k_cu_1b1cd9604cuda3std6ranges3__45__cpo5beginE)
_ZN34_INTERNAL_f49564fa_4_k_cu_1b1cd9604cuda3std6ranges3__45__cpo5beginE:
	.zero		1
	.type		_ZN34_INTERNAL_f49564fa_4_k_cu_1b1cd9604cuda3std3__436_GLOBAL__N__f49564fa_4_k_cu_1b1cd9606ignoreE,@object
	.size		_ZN34_INTERNAL_f49564fa_4_k_cu_1b1cd9604cuda3std3__436_GLOBAL__N__f49564fa_4_k_cu_1b1cd9606ignoreE,(_ZN34_INTERNAL_f49564fa_4_k_cu_1b1cd9604cuda3std6ranges3__45__cpo4dataE - _ZN34_INTERNAL_f49564fa_4_k_cu_1b1cd9604cuda3std3__436_GLOBAL__N__f49564fa_4_k_cu_1b1cd9606ignoreE)
_ZN34_INTERNAL_f49564fa_4_k_cu_1b1cd9604cuda3std3__436_GLOBAL__N__f49564fa_4_k_cu_1b1cd9606ignoreE:
	.zero		1
	.type		_ZN34_INTERNAL_f49564fa_4_k_cu_1b1cd9604cuda3std6ranges3__45__cpo4dataE,@object
	.size		_ZN34_INTERNAL_f49564fa_4_k_cu_1b1cd9604cuda3std6ranges3__45__cpo4dataE,(_ZN34_INTERNAL_f49564fa_4_k_cu_1b1cd9606thrust24THRUST_300001_SM_1000_NS12placeholders2_7E - _ZN34_INTERNAL_f49564fa_4_k_cu_1b1cd9604cuda3std6ranges3__45__cpo4dataE)
_ZN34_INTERNAL_f49564fa_4_k_cu_1b1cd9604cuda3std6ranges3__45__cpo4dataE:
	.zero		1
	.type		_ZN34_INTERNAL_f49564fa_4_k_cu_1b1cd9606thrust24THRUST_300001_SM_1000_NS12placeholders2_7E,@object
	.size		_ZN34_INTERNAL_f49564fa_4_k_cu_1b1cd9606thrust24THRUST_300001_SM_1000_NS12placeholders2_7E,(_ZN34_INTERNAL_f49564fa_4_k_cu_1b1cd9604cuda3std3__45__cpo6rbeginE - _ZN34_INTERNAL_f49564fa_4_k_cu_1b1cd9606thrust24THRUST_300001_SM_1000_NS12placeholders2_7E)
_ZN34_INTERNAL_f49564fa_4_k_cu_1b1cd9606thrust24THRUST_300001_SM_1000_NS12placeholders2_7E:
	.zero		1
	.type		_ZN34_INTERNAL_f49564fa_4_k_cu_1b1cd9604cuda3std3__45__cpo6rbeginE,@object
	.size		_ZN34_INTERNAL_f49564fa_4_k_cu_1b1cd9604cuda3std3__45__cpo6rbeginE,(_ZN34_INTERNAL_f49564fa_4_k_cu_1b1cd9604cuda3std6ranges3__45__cpo7advanceE - _ZN34_INTERNAL_f49564fa_4_k_cu_1b1cd9604cuda3std3__45__cpo6rbeginE)
_ZN34_INTERNAL_f49564fa_4_k_cu_1b1cd9604cuda3std3__45__cpo6rbeginE:
	.zero		1
	.type		_ZN34_INTERNAL_f49564fa_4_k_cu_1b1cd9604cuda3std6ranges3__45__cpo7advanceE,@object
	.size		_ZN34_INTERNAL_f49564fa_4_k_cu_1b1cd9604cuda3std6ranges3__45__cpo7advanceE,(_ZN34_INTERNAL_f49564fa_4_k_cu_1b1cd9604cuda3std3__47nulloptE - _ZN34_INTERNAL_f49564fa_4_k_cu_1b1cd9604cuda3std6ranges3__45__cpo7advanceE)
_ZN34_INTERNAL_f49564fa_4_k_cu_1b1cd9604cuda3std6ranges3__45__cpo7advanceE:
	.zero		1
	.type		_ZN34_INTERNAL_f49564fa_4_k_cu_1b1cd9604cuda3std3__47nulloptE,@object
	.size		_ZN34_INTERNAL_f49564fa_4_k_cu_1b1cd9604cuda3std3__47nulloptE,(_ZN34_INTERNAL_f49564fa_4_k_cu_1b1cd9604cuda3std6ranges3__45__cpo8distanceE - _ZN34_INTERNAL_f49564fa_4_k_cu_1b1cd9604cuda3std3__47nulloptE)
_ZN34_INTERNAL_f49564fa_4_k_cu_1b1cd9604cuda3std3__47nulloptE:
	.zero		1
	.type		_ZN34_INTERNAL_f49564fa_4_k_cu_1b1cd9604cuda3std6ranges3__45__cpo8distanceE,@object
	.size		_ZN34_INTERNAL_f49564fa_4_k_cu_1b1cd9604cuda3std6ranges3__45__cpo8distanceE,(_ZN34_INTERNAL_f49564fa_4_k_cu_1b1cd9606thrust24THRUST_300001_SM_1000_NS12placeholders2_6E - _ZN34_INTERNAL_f49564fa_4_k_cu_1b1cd9604cuda3std6ranges3__45__cpo8distanceE)
_ZN34_INTERNAL_f49564fa_4_k_cu_1b1cd9604cuda3std6ranges3__45__cpo8distanceE:
	.zero		1
	.type		_ZN34_INTERNAL_f49564fa_4_k_cu_1b1cd9606thrust24THRUST_300001_SM_1000_NS12placeholders2_6E,@object
	.size		_ZN34_INTERNAL_f49564fa_4_k_cu_1b1cd9606thrust24THRUST_300001_SM_1000_NS12placeholders2_6E,(_ZN34_INTERNAL_f49564fa_4_k_cu_1b1cd9604cuda3std3__45__cpo4cendE - _ZN34_INTERNAL_f49564fa_4_k_cu_1b1cd9606thrust24THRUST_300001_SM_1000_NS12placeholders2_6E)
_ZN34_INTERNAL_f49564fa_4_k_cu_1b1cd9606thrust24THRUST_300001_SM_1000_NS12placeholders2_6E:
	.zero		1
	.type		_ZN34_INTERNAL_f49564fa_4_k_cu_1b1cd9604cuda3std3__45__cpo4cendE,@object
	.size		_ZN34_INTERNAL_f49564fa_4_k_cu_1b1cd9604cuda3std3__45__cpo4cendE,(_ZN34_INTERNAL_f49564fa_4_k_cu_1b1cd9604cuda3std6ranges3__45__cpo4cendE - _ZN34_INTERNAL_f49564fa_4_k_cu_1b1cd9604cuda3std3__45__cpo4cendE)
_ZN34_INTERNAL_f49564fa_4_k_cu_1b1cd9604cuda3std3__45__cpo4cendE:
	.zero		1
	.type		_ZN34_INTERNAL_f49564fa_4_k_cu_1b1cd9604cuda3std6ranges3__45__cpo4cendE,@object
	.size		_ZN34_INTERNAL_f49564fa_4_k_cu_1b1cd9604cuda3std6ranges3__45__cpo4cendE,(_ZN34_INTERNAL_f49564fa_4_k_cu_1b1cd9604cuda3std3__420unreachable_sentinelE - _ZN34_INTERNAL_f49564fa_4_k_cu_1b1cd9604cuda3std6ranges3__45__cpo4cendE)
_ZN34_INTERNAL_f49564fa_4_k_cu_1b1cd9604cuda3std6ranges3__45__cpo4cendE:
	.zero		1
	.type		_ZN34_INTERNAL_f49564fa_4_k_cu_1b1cd9604cuda3std3__420unreachable_sentinelE,@object
	.size		_ZN34_INTERNAL_f49564fa_4_k_cu_1b1cd9604cuda3std3__420unreachable_sentinelE,(_ZN34_INTERNAL_f49564fa_4_k_cu_1b1cd9604cuda3std6ranges3__45__cpo5ssizeE - _ZN34_INTERNAL_f49564fa_4_k_cu_1b1cd9604cuda3std3__420unreachable_sentinelE)
_ZN34_INTERNAL_f49564fa_4_k_cu_1b1cd9604cuda3std3__420unreachable_sentinelE:
	.zero		1
	.type		_ZN34_INTERNAL_f49564fa_4_k_cu_1b1cd9604cuda3std6ranges3__45__cpo5ssizeE,@object
	.size		_ZN34_INTERNAL_f49564fa_4_k_cu_1b1cd9604cuda3std6ranges3__45__cpo5ssizeE,(_ZN34_INTERNAL_f49564fa_4_k_cu_1b1cd9606thrust24THRUST_300001_SM_1000_NS12placeholders3_10E - _ZN34_INTERNAL_f49564fa_4_k_cu_1b1cd9604cuda3std6ranges3__45__cpo5ssizeE)
_ZN34_INTERNAL_f49564fa_4_k_cu_1b1cd9604cuda3std6ranges3__45__cpo5ssizeE:
	.zero		1
	.type		_ZN34_INTERNAL_f49564fa_4_k_cu_1b1cd9606thrust24THRUST_300001_SM_1000_NS12placeholders3_10E,@object
	.size		_ZN34_INTERNAL_f49564fa_4_k_cu_1b1cd9606thrust24THRUST_300001_SM_1000_NS12placeholders3_10E,(_ZN34_INTERNAL_f49564fa_4_k_cu_1b1cd9604cuda3std3__45__cpo5crendE - _ZN34_INTERNAL_f49564fa_4_k_cu_1b1cd9606thrust24THRUST_300001_SM_1000_NS12placeholders3_10E)
_ZN34_INTERNAL_f49564fa_4_k_cu_1b1cd9606thrust24THRUST_300001_SM_1000_NS12placeholders3_10E:
	.zero		1
	.type		_ZN34_INTERNAL_f49564fa_4_k_cu_1b1cd9604cuda3std3__45__cpo5crendE,@object
	.size		_ZN34_INTERNAL_f49564fa_4_k_cu_1b1cd9604cuda3std3__45__cpo5crendE,(_ZN34_INTERNAL_f49564fa_4_k_cu_1b1cd9604cuda3std6ranges3__45__cpo4prevE - _ZN34_INTERNAL_f49564fa_4_k_cu_1b1cd9604cuda3std3__45__cpo5crendE)
_ZN34_INTERNAL_f49564fa_4_k_cu_1b1cd9604cuda3std3__45__cpo5crendE:
	.zero		1
	.type		_ZN34_INTERNAL_f49564fa_4_k_cu_1b1cd9604cuda3std6ranges3__45__cpo4prevE,@object
	.size		_ZN34_INTERNAL_f49564fa_4_k_cu_1b1cd9604cuda3std6ranges3__45__cpo4prevE,(_ZN34_INTERNAL_f49564fa_4_k_cu_1b1cd9604cuda3std6ranges3__45__cpo9iter_moveE - _ZN34_INTERNAL_f49564fa_4_k_cu_1b1cd9604cuda3std6ranges3__45__cpo4prevE)
_ZN34_INTERNAL_f49564fa_4_k_cu_1b1cd9604cuda3std6ranges3__45__cpo4prevE:
	.zero		1
	.type		_ZN34_INTERNAL_f49564fa_4_k_cu_1b1cd9604cuda3std6ranges3__45__cpo9iter_moveE,@object
	.size		_ZN34_INTERNAL_f49564fa_4_k_cu_1b1cd9604cuda3std6ranges3__45__cpo9iter_moveE,(_ZN34_INTERNAL_f49564fa_4_k_cu_1b1cd9606thrust24THRUST_300001_SM_1000_NS12placeholders2_2E - _ZN34_INTERNAL_f49564fa_4_k_cu_1b1cd9604cuda3std6ranges3__45__cpo9iter_moveE)
_ZN34_INTERNAL_f49564fa_4_k_cu_1b1cd9604cuda3std6ranges3__45__cpo9iter_moveE:
	.zero		1
	.type		_ZN34_INTERNAL_f49564fa_4_k_cu_1b1cd9606thrust24THRUST_300001_SM_1000_NS12placeholders2_2E,@object
	.size		_ZN34_INTERNAL_f49564fa_4_k_cu_1b1cd9606thrust24THRUST_300001_SM_1000_NS12placeholders2_2E,(_ZN34_INTERNAL_f49564fa_4_k_cu_1b1cd9606thrust24THRUST_300001_SM_1000_NS12placeholders2_4E - _ZN34_INTERNAL_f49564fa_4_k_cu_1b1cd9606thrust24THRUST_300001_SM_1000_NS12placeholders2_2E)
_ZN34_INTERNAL_f49564fa_4_k_cu_1b1cd9606thrust24THRUST_300001_SM_1000_NS12placeholders2_2E:
	.zero		1
	.type		_ZN34_INTERNAL_f49564fa_4_k_cu_1b1cd9606thrust24THRUST_300001_SM_1000_NS12placeholders2_4E,@object
	.size		_ZN34_INTERNAL_f49564fa_4_k_cu_1b1cd9606thrust24THRUST_300001_SM_1000_NS12placeholders2_4E,(_ZN34_INTERNAL_f49564fa_4_k_cu_1b1cd9604cuda3std3__45__cpo3endE - _ZN34_INTERNAL_f49564fa_4_k_cu_1b1cd9606thrust24THRUST_300001_SM_1000_NS12placeholders2_4E)
_ZN34_INTERNAL_f49564fa_4_k_cu_1b1cd9606thrust24THRUST_300001_SM_1000_NS12placeholders2_4E:
	.zero		1
	.type		_ZN34_INTERNAL_f49564fa_4_k_cu_1b1cd9604cuda3std3__45__cpo3endE,@object
	.size		_ZN34_INTERNAL_f49564fa_4_k_cu_1b1cd9604cuda3std3__45__cpo3endE,(_ZN34_INTERNAL_f49564fa_4_k_cu_1b1cd9604cuda3std6ranges3__45__cpo3endE - _ZN34_INTERNAL_f49564fa_4_k_cu_1b1cd9604cuda3std3__45__cpo3endE)
_ZN34_INTERNAL_f49564fa_4_k_cu_1b1cd9604cuda3std3__45__cpo3endE:
	.zero		1
	.type		_ZN34_INTERNAL_f49564fa_4_k_cu_1b1cd9604cuda3std6ranges3__45__cpo3endE,@object
	.size		_ZN34_INTERNAL_f49564fa_4_k_cu_1b1cd9604cuda3std6ranges3__45__cpo3endE,(_ZN34_INTERNAL_f49564fa_4_k_cu_1b1cd9604cuda3std3__419piecewise_constructE - _ZN34_INTERNAL_f49564fa_4_k_cu_1b1cd9604cuda3std6ranges3__45__cpo3endE)
_ZN34_INTERNAL_f49564fa_4_k_cu_1b1cd9604cuda3std6ranges3__45__cpo3endE:
	.zero		1
	.type		_ZN34_INTERNAL_f49564fa_4_k_cu_1b1cd9604cuda3std3__419piecewise_constructE,@object
	.size		_ZN34_INTERNAL_f49564fa_4_k_cu_1b1cd9604cuda3std3__419piecewise_constructE,(_ZN34_INTERNAL_f49564fa_4_k_cu_1b1cd9604cuda3std6ranges3__45__cpo5cdataE - _ZN34_INTERNAL_f49564fa_4_k_cu_1b1cd9604cuda3std3__419piecewise_constructE)
_ZN34_INTERNAL_f49564fa_4_k_cu_1b1cd9604cuda3std3__419piecewise_constructE:
	.zero		1
	.type		_ZN34_INTERNAL_f49564fa_4_k_cu_1b1cd9604cuda3std6ranges3__45__cpo5cdataE,@object
	.size		_ZN34_INTERNAL_f49564fa_4_k_cu_1b1cd9604cuda3std6ranges3__45__cpo5cdataE,(_ZN34_INTERNAL_f49564fa_4_k_cu_1b1cd9606thrust24THRUST_300001_SM_1000_NS12placeholders2_8E - _ZN34_INTERNAL_f49564fa_4_k_cu_1b1cd9604cuda3std6ranges3__45__cpo5cdataE)
_ZN34_INTERNAL_f49564fa_4_k_cu_1b1cd9604cuda3std6ranges3__45__cpo5cdataE:
	.zero		1
	.type		_ZN34_INTERNAL_f49564fa_4_k_cu_1b1cd9606thrust24THRUST_300001_SM_1000_NS12placeholders2_8E,@object
	.size		_ZN34_INTERNAL_f49564fa_4_k_cu_1b1cd9606thrust24THRUST_300001_SM_1000_NS12placeholders2_8E,(_ZN34_INTERNAL_f49564fa_4_k_cu_1b1cd9604cuda3std3__45__cpo4rendE - _ZN34_INTERNAL_f49564fa_4_k_cu_1b1cd9606thrust24THRUST_300001_SM_1000_NS12placeholders2_8E)
_ZN34_INTERNAL_f49564fa_4_k_cu_1b1cd9606thrust24THRUST_300001_SM_1000_NS12placeholders2_8E:
	.zero		1
	.type		_ZN34_INTERNAL_f49564fa_4_k_cu_1b1cd9604cuda3std3__45__cpo4rendE,@object
	.size		_ZN34_INTERNAL_f49564fa_4_k_cu_1b1cd9604cuda3std3__45__cpo4rendE,(_ZN34_INTERNAL_f49564fa_4_k_cu_1b1cd9604cuda3std6ranges3__45__cpo9iter_swapE - _ZN34_INTERNAL_f49564fa_4_k_cu_1b1cd9604cuda3std3__45__cpo4rendE)
_ZN34_INTERNAL_f49564fa_4_k_cu_1b1cd9604cuda3std3__45__cpo4rendE:
	.zero		1
	.type		_ZN34_INTERNAL_f49564fa_4_k_cu_1b1cd9604cuda3std6ranges3__45__cpo9iter_swapE,@object
	.size		_ZN34_INTERNAL_f49564fa_4_k_cu_1b1cd9604cuda3std6ranges3__45__cpo9iter_swapE,(_ZN34_INTERNAL_f49564fa_4_k_cu_1b1cd9604cuda3std3__48unexpectE - _ZN34_INTERNAL_f49564fa_4_k_cu_1b1cd9604cuda3std6ranges3__45__cpo9iter_swapE)
_ZN34_INTERNAL_f49564fa_4_k_cu_1b1cd9604cuda3std6ranges3__45__cpo9iter_swapE:
	.zero		1
	.type		_ZN34_INTERNAL_f49564fa_4_k_cu_1b1cd9604cuda3std3__48unexpectE,@object
	.size		_ZN34_INTERNAL_f49564fa_4_k_cu_1b1cd9604cuda3std3__48unexpectE,(_ZN34_INTERNAL_f49564fa_4_k_cu_1b1cd9606thrust24THRUST_300001_SM_1000_NS6system6detail10sequential3seqE - _ZN34_INTERNAL_f49564fa_4_k_cu_1b1cd9604cuda3std3__48unexpectE)
_ZN34_INTERNAL_f49564fa_4_k_cu_1b1cd9604cuda3std3__48unexpectE:
	.zero		1
	.type		_ZN34_INTERNAL_f49564fa_4_k_cu_1b1cd9606thrust24THRUST_300001_SM_1000_NS6system6detail10sequential3seqE,@object
	.size		_ZN34_INTERNAL_f49564fa_4_k_cu_1b1cd9606thrust24THRUST_300001_SM_1000_NS6system6detail10sequential3seqE,(.L_29 - _ZN34_INTERNAL_f49564fa_4_k_cu_1b1cd9606thrust24THRUST_300001_SM_1000_NS6system6detail10sequential3seqE)
_ZN34_INTERNAL_f49564fa_4_k_cu_1b1cd9606thrust24THRUST_300001_SM_1000_NS6system6detail10sequential3seqE:
	.zero		1
.L_29:


//--------------------- .nv.shared._ZN3cub18CUB_300001_SM_10006detail6reduce18DeviceReduceKernelINS2_10policy_hubIfjN4cuda3__47maximumIvEEE10Policy1000EPfjS8_fNS5_3std3__410__identityEEEvT0_PT3_T1_NS0_13GridEvenShareISI_EET2_T4_ --------------------------
	.section	.nv.shared._ZN3cub18CUB_300001_SM_10006detail6reduce18DeviceReduceKernelINS2_10policy_hubIfjN4cuda3__47maximumIvEEE10Policy1000EPfjS8_fNS5_3std3__410__identityEEEvT0_PT3_T1_NS0_13GridEvenShareISI_EET2_T4_,"aw",@nobits
	.sectionflags	@""
	.align	4
.nv.shared._ZN3cub18CUB_300001_SM_10006detail6reduce18DeviceReduceKernelINS2_10policy_hubIfjN4cuda3__47maximumIvEEE10Policy1000EPfjS8_fNS5_3std3__410__identityEEEvT0_PT3_T1_NS0_13GridEvenShareISI_EET2_T4_:
	.zero		1068


//--------------------- .nv.shared._ZN3cub18CUB_300001_SM_10006detail6reduce28DeviceReduceSingleTileKernelINS2_10policy_hubIfjN4cuda3__47maximumIvEEE10Policy1000EPfSB_jS8_ffNS5_3std3__410__identityEEEvT0_T1_T2_T3_T4_T6_ --------------------------
	.section	.nv.shared._ZN3cub18CUB_300001_SM_10006detail6reduce28DeviceReduceSingleTileKernelINS2_10policy_hubIfjN4cuda3__47maximumIvEEE10Policy1000EPfSB_jS8_ffNS5_3std3__410__identityEEEvT0_T1_T2_T3_T4_T6_,"aw",@nobits
	.sectionflags	@""
	.align	4
.nv.shared._ZN3cub18CUB_300001_SM_10006detail6reduce28DeviceReduceSingleTileKernelINS2_10policy_hubIfjN4cuda3__47maximumIvEEE10Policy1000EPfSB_jS8_ffNS5_3std3__410__identityEEEvT0_T1_T2_T3_T4_T6_:
	.zero		1068


//--------------------- .nv.constant0._ZN3cub18CUB_300001_SM_10006detail6reduce28DeviceReduceSingleTileKernelINS2_10policy_hubIfjN4cuda3__47maximumIvEEE10Policy1000EPfSB_iS8_ffNS5_3std3__410__identityEEEvT0_T1_T2_T3_T4_T6_ --------------------------
	.section	.nv.constant0._ZN3cub18CUB_300001_SM_10006detail6reduce28DeviceReduceSingleTileKernelINS2_10policy_hubIfjN4cuda3__47maximumIvEEE10Policy1000EPfSB_iS8_ffNS5_3std3__410__identityEEEvT0_T1_T2_T3_T4_T6_,"a",@progbits
	.sectionflags	@""
	.align	4
.nv.constant0._ZN3cub18CUB_300001_SM_10006detail6reduce28DeviceReduceSingleTileKernelINS2_10policy_hubIfjN4cuda3__47maximumIvEEE10Policy1000EPfSB_iS8_ffNS5_3std3__410__identityEEEvT0_T1_T2_T3_T4_T6_:
	.zero		925


//--------------------- .nv.constant0._ZN3cub18CUB_300001_SM_10006detail6reduce18DeviceReduceKernelINS2_10policy_hubIfjN4cuda3__47maximumIvEEE10Policy1000EPfjS8_fNS5_3std3__410__identityEEEvT0_PT3_T1_NS0_13GridEvenShareISI_EET2_T4_ --------------------------
	.section	.nv.constant0._ZN3cub18CUB_300001_SM_10006detail6reduce18DeviceReduceKernelINS2_10policy_hubIfjN4cuda3__47maximumIvEEE10Policy1000EPfjS8_fNS5_3std3__410__identityEEEvT0_PT3_T1_NS0_13GridEvenShareISI_EET2_T4_,"a",@progbits
	.sectionflags	@""
	.align	4
.nv.constant0._ZN3cub18CUB_300001_SM_10006detail6reduce18DeviceReduceKernelINS2_10policy_hubIfjN4cuda3__47maximumIvEEE10Policy1000EPfjS8_fNS5_3std3__410__identityEEEvT0_PT3_T1_NS0_13GridEvenShareISI_EET2_T4_:
	.zero		958


//--------------------- .nv.constant0._ZN3cub18CUB_300001_SM_10006detail6reduce28DeviceReduceSingleTileKernelINS2_10policy_hubIfjN4cuda3__47maximumIvEEE10Policy1000EPfSB_jS8_ffNS5_3std3__410__identityEEEvT0_T1_T2_T3_T4_T6_ --------------------------
	.section	.nv.constant0._ZN3cub18CUB_300001_SM_10006detail6reduce28DeviceReduceSingleTileKernelINS2_10policy_hubIfjN4cuda3__47maximumIvEEE10Policy1000EPfSB_jS8_ffNS5_3std3__410__identityEEEvT0_T1_T2_T3_T4_T6_,"a",@progbits
	.sectionflags	@""
	.align	4
.nv.constant0._ZN3cub18CUB_300001_SM_10006detail6reduce28DeviceReduceSingleTileKernelINS2_10policy_hubIfjN4cuda3__47maximumIvEEE10Policy1000EPfSB_jS8_ffNS5_3std3__410__identityEEEvT0_T1_T2_T3_T4_T6_:
	.zero		925


//--------------------- .nv.constant0._ZN3cub18CUB_300001_SM_10006detail11EmptyKernelIvEEvv --------------------------
	.section	.nv.constant0._ZN3cub18CUB_300001_SM_10006detail11EmptyKernelIvEEvv,"a",@progbits
	.sectionflags	@""
	.align	4
.nv.constant0._ZN3cub18CUB_300001_SM_10006detail11EmptyKernelIvEEvv:
	.zero		896


//--------------------- .nv.constant0._Z13processBlocksP11BlockOfGridiPf --------------------------
	.section	.nv.constant0._Z13processBlocksP11BlockOfGridiPf,"a",@progbits
	.sectionflags	@""
	.align	4
.nv.constant0._Z13processBlocksP11BlockOfGridiPf:
	.zero		920


//--------------------- SYMBOLS --------------------------

	.type		.nv.reservedSmem.offset0,@object
	.size		.nv.reservedSmem.offset0,0x4
	.type		.nv.reservedSmem.cap,@object
	.size		.nv.reservedSmem.cap,0x4
	.type		vprintf,@function
